//
// Generated by NVIDIA NVVM Compiler
//
// Compiler Build ID: CL-36424714
// Cuda compilation tools, release 13.0, V13.0.88
// Based on NVVM 20.0.0
//

.version 9.0
.target sm_100
.address_size 64

	// .globl	_Z19GaussianBlurXSharediPhPfS0_ii
// _ZZ24derivative_x_y_L1_SharedPsiiS_E17shared_smoothedim has been demoted
// _ZZ24derivative_x_y_L2_SharedPsiiS_E17shared_smoothedim has been demoted
.extern .shared .align 16 .b8 sharedMemory[];

.visible .entry _Z19GaussianBlurXSharediPhPfS0_ii(
	.param .u32 _Z19GaussianBlurXSharediPhPfS0_ii_param_0,
	.param .u64 .ptr .align 1 _Z19GaussianBlurXSharediPhPfS0_ii_param_1,
	.param .u64 .ptr .align 1 _Z19GaussianBlurXSharediPhPfS0_ii_param_2,
	.param .u64 .ptr .align 1 _Z19GaussianBlurXSharediPhPfS0_ii_param_3,
	.param .u32 _Z19GaussianBlurXSharediPhPfS0_ii_param_4,
	.param .u32 _Z19GaussianBlurXSharediPhPfS0_ii_param_5
)
{
	.reg .pred 	%p<56>;
	.reg .b16 	%rs<2>;
	.reg .b32 	%r<94>;
	.reg .b32 	%f<143>;
	.reg .b64 	%rd<13>;

	ld.param.u32 	%r40, [_Z19GaussianBlurXSharediPhPfS0_ii_param_0];
	ld.param.u64 	%rd1, [_Z19GaussianBlurXSharediPhPfS0_ii_param_1];
	ld.param.u64 	%rd2, [_Z19GaussianBlurXSharediPhPfS0_ii_param_2];
	ld.param.u64 	%rd3, [_Z19GaussianBlurXSharediPhPfS0_ii_param_3];
	ld.param.u32 	%r42, [_Z19GaussianBlurXSharediPhPfS0_ii_param_4];
	ld.param.u32 	%r41, [_Z19GaussianBlurXSharediPhPfS0_ii_param_5];
	mov.u32 	%r1, %ntid.x;
	mov.u32 	%r43, %ntid.y;
	mul.lo.s32 	%r2, %r1, %r43;
	mov.u32 	%r3, %tid.x;
	mov.u32 	%r4, %tid.y;
	mov.u32 	%r44, %ctaid.x;
	mov.u32 	%r45, %ctaid.y;
	mad.lo.s32 	%r5, %r44, %r1, %r3;
	mad.lo.s32 	%r6, %r45, %r43, %r4;
	setp.ge.s32 	%p1, %r6, %r42;
	setp.ge.s32 	%p2, %r5, %r41;
	or.pred  	%p3, %p1, %p2;
	@%p3 bra 	$L__BB0_43;
	shl.b32 	%r46, %r2, 2;
	mov.u32 	%r47, sharedMemory;
	add.s32 	%r7, %r47, %r46;
	shl.b32 	%r8, %r40, 1;
	setp.gt.s32 	%p4, %r3, %r8;
	@%p4 bra 	$L__BB0_3;
	cvta.to.global.u64 	%rd4, %rd2;
	mul.wide.u32 	%rd5, %r3, 4;
	add.s64 	%rd6, %rd4, %rd5;
	ld.global.f32 	%f69, [%rd6];
	shl.b32 	%r48, %r3, 2;
	add.s32 	%r49, %r7, %r48;
	st.shared.f32 	[%r49], %f69;
$L__BB0_3:
	mad.lo.s32 	%r9, %r41, %r6, %r5;
	cvt.s64.s32 	%rd7, %r9;
	cvta.to.global.u64 	%rd8, %rd1;
	add.s64 	%rd9, %rd8, %rd7;
	ld.global.u8 	%rs1, [%rd9];
	cvt.rn.f32.u16 	%f71, %rs1;
	mad.lo.s32 	%r10, %r4, %r1, %r3;
	shl.b32 	%r50, %r10, 2;
	add.s32 	%r11, %r47, %r50;
	st.shared.f32 	[%r11], %f71;
	bar.sync 	0;
	setp.lt.s32 	%p5, %r40, 0;
	mov.f32 	%f134, 0f00000000;
	mov.f32 	%f133, %f134;
	@%p5 bra 	$L__BB0_42;
	neg.s32 	%r92, %r40;
	setp.lt.u32 	%p6, %r40, 4;
	mov.f32 	%f133, 0f00000000;
	mov.f32 	%f134, %f133;
	@%p6 bra 	$L__BB0_24;
	add.s32 	%r52, %r8, 1;
	sub.s32 	%r90, 3, %r40;
	and.b32  	%r53, %r52, -8;
	neg.s32 	%r89, %r53;
	sub.s32 	%r88, %r5, %r40;
	shl.b32 	%r55, %r40, 2;
	sub.s32 	%r56, %r50, %r55;
	add.s32 	%r58, %r56, %r47;
	add.s32 	%r87, %r58, 16;
	add.s32 	%r60, %r46, %r47;
	add.s32 	%r86, %r60, 16;
	mov.f32 	%f133, 0f00000000;
$L__BB0_6:
	.pragma "nounroll";
	setp.lt.s32 	%p7, %r88, 0;
	setp.ge.s32 	%p8, %r88, %r41;
	or.pred  	%p9, %p7, %p8;
	@%p9 bra 	$L__BB0_8;
	ld.shared.f32 	%f74, [%r87+-16];
	ld.shared.f32 	%f75, [%r86+-16];
	fma.rn.f32 	%f134, %f74, %f75, %f134;
	add.f32 	%f133, %f133, %f75;
$L__BB0_8:
	add.s32 	%r61, %r88, 1;
	setp.lt.s32 	%p10, %r61, 0;
	setp.ge.s32 	%p11, %r61, %r41;
	or.pred  	%p12, %p10, %p11;
	@%p12 bra 	$L__BB0_10;
	ld.shared.f32 	%f76, [%r87+-12];
	ld.shared.f32 	%f77, [%r86+-12];
	fma.rn.f32 	%f134, %f76, %f77, %f134;
	add.f32 	%f133, %f133, %f77;
$L__BB0_10:
	add.s32 	%r62, %r88, 2;
	setp.lt.s32 	%p13, %r62, 0;
	setp.ge.s32 	%p14, %r62, %r41;
	or.pred  	%p15, %p13, %p14;
	@%p15 bra 	$L__BB0_12;
	ld.shared.f32 	%f78, [%r87+-8];
	ld.shared.f32 	%f79, [%r86+-8];
	fma.rn.f32 	%f134, %f78, %f79, %f134;
	add.f32 	%f133, %f133, %f79;
$L__BB0_12:
	add.s32 	%r63, %r88, 3;
	setp.lt.s32 	%p16, %r63, 0;
	setp.ge.s32 	%p17, %r63, %r41;
	or.pred  	%p18, %p16, %p17;
	@%p18 bra 	$L__BB0_14;
	ld.shared.f32 	%f80, [%r87+-4];
	ld.shared.f32 	%f81, [%r86+-4];
	fma.rn.f32 	%f134, %f80, %f81, %f134;
	add.f32 	%f133, %f133, %f81;
$L__BB0_14:
	add.s32 	%r64, %r88, 4;
	setp.lt.s32 	%p19, %r64, 0;
	setp.ge.s32 	%p20, %r64, %r41;
	or.pred  	%p21, %p19, %p20;
	@%p21 bra 	$L__BB0_16;
	ld.shared.f32 	%f82, [%r87];
	ld.shared.f32 	%f83, [%r86];
	fma.rn.f32 	%f134, %f82, %f83, %f134;
	add.f32 	%f133, %f133, %f83;
$L__BB0_16:
	add.s32 	%r65, %r88, 5;
	setp.lt.s32 	%p22, %r65, 0;
	setp.ge.s32 	%p23, %r65, %r41;
	or.pred  	%p24, %p22, %p23;
	@%p24 bra 	$L__BB0_18;
	ld.shared.f32 	%f84, [%r87+4];
	ld.shared.f32 	%f85, [%r86+4];
	fma.rn.f32 	%f134, %f84, %f85, %f134;
	add.f32 	%f133, %f133, %f85;
$L__BB0_18:
	add.s32 	%r66, %r88, 6;
	setp.lt.s32 	%p25, %r66, 0;
	setp.ge.s32 	%p26, %r66, %r41;
	or.pred  	%p27, %p25, %p26;
	@%p27 bra 	$L__BB0_20;
	ld.shared.f32 	%f86, [%r87+8];
	ld.shared.f32 	%f87, [%r86+8];
	fma.rn.f32 	%f134, %f86, %f87, %f134;
	add.f32 	%f133, %f133, %f87;
$L__BB0_20:
	add.s32 	%r67, %r88, 7;
	setp.lt.s32 	%p28, %r67, 0;
	setp.ge.s32 	%p29, %r67, %r41;
	or.pred  	%p30, %p28, %p29;
	@%p30 bra 	$L__BB0_22;
	ld.shared.f32 	%f88, [%r87+12];
	ld.shared.f32 	%f89, [%r86+12];
	fma.rn.f32 	%f134, %f88, %f89, %f134;
	add.f32 	%f133, %f133, %f89;
$L__BB0_22:
	add.s32 	%r90, %r90, 8;
	add.s32 	%r89, %r89, 8;
	add.s32 	%r88, %r88, 8;
	add.s32 	%r87, %r87, 32;
	add.s32 	%r86, %r86, 32;
	setp.ne.s32 	%p31, %r89, 0;
	@%p31 bra 	$L__BB0_6;
	add.s32 	%r92, %r90, -3;
$L__BB0_24:
	and.b32  	%r68, %r8, 6;
	setp.lt.u32 	%p32, %r68, 3;
	@%p32 bra 	$L__BB0_34;
	add.s32 	%r30, %r92, %r5;
	setp.lt.s32 	%p33, %r30, 0;
	setp.ge.s32 	%p34, %r30, %r41;
	add.s32 	%r69, %r92, %r40;
	shl.b32 	%r70, %r69, 2;
	add.s32 	%r31, %r7, %r70;
	shl.b32 	%r71, %r92, 2;
	add.s32 	%r32, %r11, %r71;
	or.pred  	%p35, %p33, %p34;
	@%p35 bra 	$L__BB0_27;
	ld.shared.f32 	%f90, [%r32];
	ld.shared.f32 	%f91, [%r31];
	fma.rn.f32 	%f134, %f90, %f91, %f134;
	add.f32 	%f133, %f133, %f91;
$L__BB0_27:
	add.s32 	%r72, %r30, 1;
	setp.lt.s32 	%p36, %r72, 0;
	setp.ge.s32 	%p37, %r72, %r41;
	or.pred  	%p38, %p36, %p37;
	@%p38 bra 	$L__BB0_29;
	ld.shared.f32 	%f92, [%r32+4];
	ld.shared.f32 	%f93, [%r31+4];
	fma.rn.f32 	%f134, %f92, %f93, %f134;
	add.f32 	%f133, %f133, %f93;
$L__BB0_29:
	add.s32 	%r73, %r30, 2;
	setp.lt.s32 	%p39, %r73, 0;
	setp.ge.s32 	%p40, %r73, %r41;
	or.pred  	%p41, %p39, %p40;
	@%p41 bra 	$L__BB0_31;
	ld.shared.f32 	%f94, [%r32+8];
	ld.shared.f32 	%f95, [%r31+8];
	fma.rn.f32 	%f134, %f94, %f95, %f134;
	add.f32 	%f133, %f133, %f95;
$L__BB0_31:
	add.s32 	%r74, %r30, 3;
	setp.lt.s32 	%p42, %r74, 0;
	setp.ge.s32 	%p43, %r74, %r41;
	or.pred  	%p44, %p42, %p43;
	@%p44 bra 	$L__BB0_33;
	ld.shared.f32 	%f96, [%r32+12];
	ld.shared.f32 	%f97, [%r31+12];
	fma.rn.f32 	%f134, %f96, %f97, %f134;
	add.f32 	%f133, %f133, %f97;
$L__BB0_33:
	add.s32 	%r92, %r92, 4;
$L__BB0_34:
	and.b32  	%r75, %r40, 1;
	setp.eq.b32 	%p45, %r75, 1;
	not.pred 	%p46, %p45;
	@%p46 bra 	$L__BB0_40;
	add.s32 	%r35, %r92, %r5;
	setp.lt.s32 	%p47, %r35, 0;
	setp.ge.s32 	%p48, %r35, %r41;
	add.s32 	%r76, %r92, %r40;
	shl.b32 	%r77, %r76, 2;
	add.s32 	%r36, %r7, %r77;
	shl.b32 	%r78, %r92, 2;
	add.s32 	%r37, %r11, %r78;
	or.pred  	%p49, %p47, %p48;
	@%p49 bra 	$L__BB0_37;
	ld.shared.f32 	%f98, [%r37];
	ld.shared.f32 	%f99, [%r36];
	fma.rn.f32 	%f134, %f98, %f99, %f134;
	add.f32 	%f133, %f133, %f99;
$L__BB0_37:
	add.s32 	%r79, %r35, 1;
	setp.lt.s32 	%p50, %r79, 0;
	setp.ge.s32 	%p51, %r79, %r41;
	or.pred  	%p52, %p50, %p51;
	@%p52 bra 	$L__BB0_39;
	ld.shared.f32 	%f100, [%r37+4];
	ld.shared.f32 	%f101, [%r36+4];
	fma.rn.f32 	%f134, %f100, %f101, %f134;
	add.f32 	%f133, %f133, %f101;
$L__BB0_39:
	add.s32 	%r92, %r92, 2;
$L__BB0_40:
	add.s32 	%r80, %r92, %r5;
	setp.lt.s32 	%p53, %r80, 0;
	setp.ge.s32 	%p54, %r80, %r41;
	or.pred  	%p55, %p53, %p54;
	@%p55 bra 	$L__BB0_42;
	shl.b32 	%r81, %r92, 2;
	add.s32 	%r82, %r11, %r81;
	ld.shared.f32 	%f102, [%r82];
	add.s32 	%r83, %r92, %r40;
	shl.b32 	%r84, %r83, 2;
	add.s32 	%r85, %r7, %r84;
	ld.shared.f32 	%f103, [%r85];
	fma.rn.f32 	%f134, %f102, %f103, %f134;
	add.f32 	%f133, %f133, %f103;
$L__BB0_42:
	div.rn.f32 	%f104, %f134, %f133;
	cvta.to.global.u64 	%rd10, %rd3;
	mul.wide.s32 	%rd11, %r9, 4;
	add.s64 	%rd12, %rd10, %rd11;
	st.global.f32 	[%rd12], %f104;
$L__BB0_43:
	ret;

}
	// .globl	_Z20GgaussianBlurYSharediPfS_iiPs
.visible .entry _Z20GgaussianBlurYSharediPfS_iiPs(
	.param .u32 _Z20GgaussianBlurYSharediPfS_iiPs_param_0,
	.param .u64 .ptr .align 1 _Z20GgaussianBlurYSharediPfS_iiPs_param_1,
	.param .u64 .ptr .align 1 _Z20GgaussianBlurYSharediPfS_iiPs_param_2,
	.param .u32 _Z20GgaussianBlurYSharediPfS_iiPs_param_3,
	.param .u32 _Z20GgaussianBlurYSharediPfS_iiPs_param_4,
	.param .u64 .ptr .align 1 _Z20GgaussianBlurYSharediPfS_iiPs_param_5
)
{
	.reg .pred 	%p<31>;
	.reg .b32 	%r<103>;
	.reg .b32 	%f<75>;
	.reg .b64 	%rd<13>;

	ld.param.u32 	%r37, [_Z20GgaussianBlurYSharediPfS_iiPs_param_0];
	ld.param.u64 	%rd1, [_Z20GgaussianBlurYSharediPfS_iiPs_param_1];
	ld.param.u64 	%rd2, [_Z20GgaussianBlurYSharediPfS_iiPs_param_2];
	ld.param.u32 	%r38, [_Z20GgaussianBlurYSharediPfS_iiPs_param_3];
	ld.param.u32 	%r39, [_Z20GgaussianBlurYSharediPfS_iiPs_param_4];
	ld.param.u64 	%rd3, [_Z20GgaussianBlurYSharediPfS_iiPs_param_5];
	mov.u32 	%r1, %ntid.x;
	mov.u32 	%r40, %ntid.y;
	mul.lo.s32 	%r2, %r1, %r40;
	mov.u32 	%r3, %tid.x;
	mov.u32 	%r4, %tid.y;
	mov.u32 	%r41, %ctaid.x;
	mov.u32 	%r42, %ctaid.y;
	mad.lo.s32 	%r5, %r41, %r1, %r3;
	mad.lo.s32 	%r6, %r42, %r40, %r4;
	setp.ge.s32 	%p1, %r6, %r38;
	setp.ge.s32 	%p2, %r5, %r39;
	or.pred  	%p3, %p1, %p2;
	@%p3 bra 	$L__BB1_25;
	shl.b32 	%r43, %r2, 2;
	mov.u32 	%r44, sharedMemory;
	add.s32 	%r7, %r44, %r43;
	shl.b32 	%r8, %r37, 1;
	setp.gt.s32 	%p4, %r4, %r8;
	@%p4 bra 	$L__BB1_3;
	cvta.to.global.u64 	%rd4, %rd1;
	mul.wide.u32 	%rd5, %r4, 4;
	add.s64 	%rd6, %rd4, %rd5;
	ld.global.f32 	%f35, [%rd6];
	shl.b32 	%r45, %r4, 2;
	add.s32 	%r46, %r7, %r45;
	st.shared.f32 	[%r46], %f35;
$L__BB1_3:
	mad.lo.s32 	%r9, %r39, %r6, %r5;
	cvta.to.global.u64 	%rd7, %rd2;
	mul.wide.s32 	%rd8, %r9, 4;
	add.s64 	%rd9, %rd7, %rd8;
	ld.global.f32 	%f37, [%rd9];
	mad.lo.s32 	%r47, %r4, %r1, %r3;
	shl.b32 	%r48, %r47, 2;
	add.s32 	%r50, %r44, %r48;
	st.shared.f32 	[%r50], %f37;
	bar.sync 	0;
	setp.lt.s32 	%p5, %r37, 0;
	mov.f32 	%f72, 0f00000000;
	mov.f32 	%f71, %f72;
	@%p5 bra 	$L__BB1_24;
	neg.s32 	%r102, %r37;
	setp.lt.u32 	%p6, %r37, 2;
	mov.f32 	%f71, 0f00000000;
	mov.f32 	%f72, %f71;
	@%p6 bra 	$L__BB1_16;
	add.s32 	%r51, %r8, 1;
	sub.s32 	%r100, 1, %r37;
	and.b32  	%r52, %r51, -4;
	neg.s32 	%r99, %r52;
	sub.s32 	%r53, %r4, %r37;
	add.s32 	%r54, %r53, 3;
	mul.lo.s32 	%r55, %r1, %r54;
	shl.b32 	%r13, %r55, 2;
	shl.b32 	%r56, %r3, 2;
	add.s32 	%r98, %r44, %r56;
	shl.b32 	%r15, %r1, 4;
	add.s32 	%r58, %r53, 2;
	mul.lo.s32 	%r59, %r1, %r58;
	shl.b32 	%r16, %r59, 2;
	mul.lo.s32 	%r60, %r1, %r53;
	add.s32 	%r61, %r60, %r1;
	shl.b32 	%r17, %r61, 2;
	sub.s32 	%r97, %r6, %r37;
	add.s32 	%r63, %r43, %r44;
	add.s32 	%r96, %r63, 8;
	shl.b32 	%r20, %r60, 2;
	mov.f32 	%f71, 0f00000000;
$L__BB1_6:
	.pragma "nounroll";
	setp.lt.s32 	%p7, %r97, 0;
	setp.ge.s32 	%p8, %r97, %r38;
	or.pred  	%p9, %p7, %p8;
	@%p9 bra 	$L__BB1_8;
	add.s32 	%r64, %r98, %r20;
	ld.shared.f32 	%f40, [%r64];
	ld.shared.f32 	%f41, [%r96+-8];
	fma.rn.f32 	%f72, %f40, %f41, %f72;
	add.f32 	%f71, %f71, %f41;
$L__BB1_8:
	add.s32 	%r65, %r97, 1;
	setp.lt.s32 	%p10, %r65, 0;
	setp.ge.s32 	%p11, %r65, %r38;
	or.pred  	%p12, %p10, %p11;
	@%p12 bra 	$L__BB1_10;
	add.s32 	%r66, %r98, %r17;
	ld.shared.f32 	%f42, [%r66];
	ld.shared.f32 	%f43, [%r96+-4];
	fma.rn.f32 	%f72, %f42, %f43, %f72;
	add.f32 	%f71, %f71, %f43;
$L__BB1_10:
	add.s32 	%r67, %r97, 2;
	setp.lt.s32 	%p13, %r67, 0;
	setp.ge.s32 	%p14, %r67, %r38;
	or.pred  	%p15, %p13, %p14;
	@%p15 bra 	$L__BB1_12;
	add.s32 	%r68, %r98, %r16;
	ld.shared.f32 	%f44, [%r68];
	ld.shared.f32 	%f45, [%r96];
	fma.rn.f32 	%f72, %f44, %f45, %f72;
	add.f32 	%f71, %f71, %f45;
$L__BB1_12:
	add.s32 	%r69, %r97, 3;
	setp.lt.s32 	%p16, %r69, 0;
	setp.ge.s32 	%p17, %r69, %r38;
	or.pred  	%p18, %p16, %p17;
	@%p18 bra 	$L__BB1_14;
	add.s32 	%r70, %r98, %r13;
	ld.shared.f32 	%f46, [%r70];
	ld.shared.f32 	%f47, [%r96+4];
	fma.rn.f32 	%f72, %f46, %f47, %f72;
	add.f32 	%f71, %f71, %f47;
$L__BB1_14:
	add.s32 	%r100, %r100, 4;
	add.s32 	%r99, %r99, 4;
	add.s32 	%r98, %r98, %r15;
	add.s32 	%r97, %r97, 4;
	add.s32 	%r96, %r96, 16;
	setp.ne.s32 	%p19, %r99, 0;
	@%p19 bra 	$L__BB1_6;
	add.s32 	%r102, %r100, -1;
$L__BB1_16:
	and.b32  	%r71, %r37, 1;
	setp.eq.b32 	%p20, %r71, 1;
	not.pred 	%p21, %p20;
	@%p21 bra 	$L__BB1_22;
	add.s32 	%r33, %r102, %r6;
	setp.lt.s32 	%p22, %r33, 0;
	setp.ge.s32 	%p23, %r33, %r38;
	add.s32 	%r72, %r102, %r37;
	shl.b32 	%r73, %r72, 2;
	add.s32 	%r34, %r7, %r73;
	or.pred  	%p24, %p22, %p23;
	@%p24 bra 	$L__BB1_19;
	add.s32 	%r74, %r102, %r4;
	mad.lo.s32 	%r75, %r74, %r1, %r3;
	shl.b32 	%r76, %r75, 2;
	add.s32 	%r78, %r44, %r76;
	ld.shared.f32 	%f48, [%r78];
	ld.shared.f32 	%f49, [%r34];
	fma.rn.f32 	%f72, %f48, %f49, %f72;
	add.f32 	%f71, %f71, %f49;
$L__BB1_19:
	add.s32 	%r79, %r33, 1;
	setp.lt.s32 	%p25, %r79, 0;
	setp.ge.s32 	%p26, %r79, %r38;
	or.pred  	%p27, %p25, %p26;
	@%p27 bra 	$L__BB1_21;
	add.s32 	%r80, %r102, %r4;
	mad.lo.s32 	%r81, %r1, %r80, %r1;
	add.s32 	%r82, %r81, %r3;
	shl.b32 	%r83, %r82, 2;
	add.s32 	%r85, %r44, %r83;
	ld.shared.f32 	%f50, [%r85];
	ld.shared.f32 	%f51, [%r34+4];
	fma.rn.f32 	%f72, %f50, %f51, %f72;
	add.f32 	%f71, %f71, %f51;
$L__BB1_21:
	add.s32 	%r102, %r102, 2;
$L__BB1_22:
	add.s32 	%r86, %r102, %r6;
	setp.lt.s32 	%p28, %r86, 0;
	setp.ge.s32 	%p29, %r86, %r38;
	or.pred  	%p30, %p28, %p29;
	@%p30 bra 	$L__BB1_24;
	add.s32 	%r87, %r102, %r4;
	mad.lo.s32 	%r88, %r87, %r1, %r3;
	shl.b32 	%r89, %r88, 2;
	add.s32 	%r91, %r44, %r89;
	ld.shared.f32 	%f52, [%r91];
	add.s32 	%r92, %r102, %r37;
	shl.b32 	%r93, %r92, 2;
	add.s32 	%r94, %r7, %r93;
	ld.shared.f32 	%f53, [%r94];
	fma.rn.f32 	%f72, %f52, %f53, %f72;
	add.f32 	%f71, %f71, %f53;
$L__BB1_24:
	div.rn.f32 	%f54, %f72, %f71;
	cvt.rzi.s32.f32 	%r95, %f54;
	cvta.to.global.u64 	%rd10, %rd3;
	mul.wide.s32 	%rd11, %r9, 2;
	add.s64 	%rd12, %rd10, %rd11;
	st.global.u16 	[%rd12], %r95;
$L__BB1_25:
	ret;

}
	// .globl	_Z24derivative_x_y_L1_SharedPsiiS_
.visible .entry _Z24derivative_x_y_L1_SharedPsiiS_(
	.param .u64 .ptr .align 1 _Z24derivative_x_y_L1_SharedPsiiS__param_0,
	.param .u32 _Z24derivative_x_y_L1_SharedPsiiS__param_1,
	.param .u32 _Z24derivative_x_y_L1_SharedPsiiS__param_2,
	.param .u64 .ptr .align 1 _Z24derivative_x_y_L1_SharedPsiiS__param_3
)
{
	.reg .pred 	%p<17>;
	.reg .b16 	%rs<13>;
	.reg .b32 	%r<18>;
	.reg .b64 	%rd<19>;
	// demoted variable
	.shared .align 2 .b8 _ZZ24derivative_x_y_L1_SharedPsiiS_E17shared_smoothedim[576];
	ld.param.u64 	%rd6, [_Z24derivative_x_y_L1_SharedPsiiS__param_0];
	ld.param.u32 	%r9, [_Z24derivative_x_y_L1_SharedPsiiS__param_1];
	ld.param.u32 	%r8, [_Z24derivative_x_y_L1_SharedPsiiS__param_2];
	ld.param.u64 	%rd7, [_Z24derivative_x_y_L1_SharedPsiiS__param_3];
	cvta.to.global.u64 	%rd1, %rd7;
	cvta.to.global.u64 	%rd2, %rd6;
	mov.u32 	%r1, %tid.x;
	mov.u32 	%r10, %tid.y;
	mov.u32 	%r11, %ctaid.y;
	shl.b32 	%r12, %r11, 4;
	add.s32 	%r13, %r12, %r10;
	mov.u32 	%r14, %ctaid.x;
	shl.b32 	%r15, %r14, 4;
	add.s32 	%r2, %r15, %r1;
	setp.lt.s32 	%p2, %r13, %r9;
	setp.lt.s32 	%p3, %r2, %r8;
	and.pred  	%p1, %p2, %p3;
	mul.lo.s32 	%r3, %r8, %r13;
	add.s32 	%r4, %r3, %r2;
	mul.wide.s32 	%rd8, %r4, 2;
	add.s64 	%rd3, %rd2, %rd8;
	mov.u32 	%r16, _ZZ24derivative_x_y_L1_SharedPsiiS_E17shared_smoothedim;
	mad.lo.s32 	%r5, %r10, 36, %r16;
	shl.b32 	%r17, %r1, 1;
	add.s32 	%r6, %r5, %r17;
	not.pred 	%p4, %p1;
	@%p4 bra 	$L__BB2_2;
	ld.global.u16 	%rs1, [%rd3];
	st.shared.u16 	[%r6+2], %rs1;
$L__BB2_2:
	setp.ne.s32 	%p5, %r1, 0;
	setp.lt.s32 	%p6, %r2, 1;
	cvt.s64.s32 	%rd4, %r3;
	cvt.s64.s32 	%rd9, %r2;
	add.s64 	%rd10, %rd9, %rd4;
	shl.b64 	%rd11, %rd10, 1;
	add.s64 	%rd5, %rd2, %rd11;
	or.pred  	%p7, %p5, %p6;
	@%p7 bra 	$L__BB2_4;
	ld.global.u16 	%rs2, [%rd5+-2];
	st.shared.u16 	[%r5], %rs2;
$L__BB2_4:
	setp.ne.s32 	%p8, %r1, 15;
	add.s32 	%r7, %r8, -1;
	setp.ge.s32 	%p9, %r2, %r7;
	or.pred  	%p10, %p8, %p9;
	@%p10 bra 	$L__BB2_6;
	ld.global.u16 	%rs3, [%rd5+2];
	st.shared.u16 	[%r5+34], %rs3;
$L__BB2_6:
	bar.sync 	0;
	@%p4 bra 	$L__BB2_13;
	setp.ge.s32 	%p12, %r2, %r7;
	setp.lt.s32 	%p13, %r2, 1;
	or.pred  	%p14, %p13, %p12;
	@%p14 bra 	$L__BB2_9;
	ld.shared.u16 	%rs10, [%r6+4];
	ld.shared.u16 	%rs11, [%r6];
	sub.s16 	%rs12, %rs10, %rs11;
	add.s64 	%rd18, %rd1, %rd8;
	st.global.u16 	[%rd18], %rs12;
	bra.uni 	$L__BB2_13;
$L__BB2_9:
	setp.ne.s32 	%p15, %r2, 0;
	@%p15 bra 	$L__BB2_11;
	shl.b64 	%rd14, %rd4, 1;
	add.s64 	%rd15, %rd2, %rd14;
	ld.global.u16 	%rs7, [%rd15+2];
	ld.global.u16 	%rs8, [%rd15];
	sub.s16 	%rs9, %rs7, %rs8;
	add.s64 	%rd16, %rd1, %rd14;
	st.global.u16 	[%rd16], %rs9;
	bra.uni 	$L__BB2_13;
$L__BB2_11:
	setp.ne.s32 	%p16, %r2, %r7;
	@%p16 bra 	$L__BB2_13;
	ld.global.u16 	%rs4, [%rd3];
	ld.global.u16 	%rs5, [%rd3+-2];
	sub.s16 	%rs6, %rs4, %rs5;
	add.s64 	%rd13, %rd1, %rd8;
	st.global.u16 	[%rd13], %rs6;
$L__BB2_13:
	ret;

}
	// .globl	_Z24derivative_x_y_L2_SharedPsiiS_
.visible .entry _Z24derivative_x_y_L2_SharedPsiiS_(
	.param .u64 .ptr .align 1 _Z24derivative_x_y_L2_SharedPsiiS__param_0,
	.param .u32 _Z24derivative_x_y_L2_SharedPsiiS__param_1,
	.param .u32 _Z24derivative_x_y_L2_SharedPsiiS__param_2,
	.param .u64 .ptr .align 1 _Z24derivative_x_y_L2_SharedPsiiS__param_3
)
{
	.reg .pred 	%p<17>;
	.reg .b16 	%rs<13>;
	.reg .b32 	%r<28>;
	.reg .b64 	%rd<20>;
	// demoted variable
	.shared .align 2 .b8 _ZZ24derivative_x_y_L2_SharedPsiiS_E17shared_smoothedim[576];
	ld.param.u64 	%rd5, [_Z24derivative_x_y_L2_SharedPsiiS__param_0];
	ld.param.u32 	%r9, [_Z24derivative_x_y_L2_SharedPsiiS__param_1];
	ld.param.u32 	%r10, [_Z24derivative_x_y_L2_SharedPsiiS__param_2];
	ld.param.u64 	%rd6, [_Z24derivative_x_y_L2_SharedPsiiS__param_3];
	cvta.to.global.u64 	%rd1, %rd6;
	cvta.to.global.u64 	%rd2, %rd5;
	mov.u32 	%r1, %tid.x;
	mov.u32 	%r2, %tid.y;
	mov.u32 	%r11, %ctaid.y;
	shl.b32 	%r12, %r11, 4;
	add.s32 	%r3, %r12, %r2;
	mov.u32 	%r13, %ctaid.x;
	shl.b32 	%r14, %r13, 4;
	add.s32 	%r4, %r14, %r1;
	setp.lt.s32 	%p2, %r3, %r9;
	setp.lt.s32 	%p3, %r4, %r10;
	and.pred  	%p1, %p2, %p3;
	mad.lo.s32 	%r5, %r10, %r3, %r4;
	mul.wide.s32 	%rd7, %r5, 2;
	add.s64 	%rd3, %rd2, %rd7;
	shl.b32 	%r15, %r2, 5;
	mov.u32 	%r16, _ZZ24derivative_x_y_L2_SharedPsiiS_E17shared_smoothedim;
	add.s32 	%r17, %r16, %r15;
	shl.b32 	%r18, %r1, 1;
	add.s32 	%r6, %r17, %r18;
	not.pred 	%p4, %p1;
	@%p4 bra 	$L__BB3_2;
	ld.global.u16 	%rs1, [%rd3];
	st.shared.u16 	[%r6+32], %rs1;
$L__BB3_2:
	setp.ne.s32 	%p5, %r2, 0;
	setp.eq.s32 	%p6, %r3, 0;
	add.s32 	%r19, %r3, -1;
	mad.lo.s32 	%r20, %r10, %r19, %r4;
	mul.wide.s32 	%rd8, %r20, 2;
	add.s64 	%rd4, %rd2, %rd8;
	add.s32 	%r7, %r16, %r18;
	or.pred  	%p7, %p5, %p6;
	@%p7 bra 	$L__BB3_4;
	ld.global.u16 	%rs2, [%rd4];
	st.shared.u16 	[%r7], %rs2;
$L__BB3_4:
	setp.ne.s32 	%p8, %r2, 15;
	add.s32 	%r8, %r9, -1;
	setp.ge.s32 	%p9, %r3, %r8;
	or.pred  	%p10, %p8, %p9;
	@%p10 bra 	$L__BB3_6;
	mad.lo.s32 	%r24, %r10, %r3, %r10;
	add.s32 	%r25, %r24, %r4;
	mul.wide.s32 	%rd9, %r25, 2;
	add.s64 	%rd10, %rd2, %rd9;
	ld.global.u16 	%rs3, [%rd10];
	st.shared.u16 	[%r7+544], %rs3;
$L__BB3_6:
	bar.sync 	0;
	@%p4 bra 	$L__BB3_13;
	setp.ge.s32 	%p12, %r3, %r8;
	setp.eq.s32 	%p13, %r3, 0;
	or.pred  	%p14, %p13, %p12;
	@%p14 bra 	$L__BB3_9;
	ld.shared.u16 	%rs10, [%r6+64];
	ld.shared.u16 	%rs11, [%r6];
	sub.s16 	%rs12, %rs10, %rs11;
	add.s64 	%rd19, %rd1, %rd7;
	st.global.u16 	[%rd19], %rs12;
	bra.uni 	$L__BB3_13;
$L__BB3_9:
	setp.ne.s32 	%p15, %r3, 0;
	@%p15 bra 	$L__BB3_11;
	add.s32 	%r27, %r10, %r4;
	mul.wide.s32 	%rd13, %r27, 2;
	add.s64 	%rd14, %rd2, %rd13;
	ld.global.u16 	%rs7, [%rd14];
	mul.wide.s32 	%rd15, %r4, 2;
	add.s64 	%rd16, %rd2, %rd15;
	ld.global.u16 	%rs8, [%rd16];
	sub.s16 	%rs9, %rs7, %rs8;
	add.s64 	%rd17, %rd1, %rd15;
	st.global.u16 	[%rd17], %rs9;
	bra.uni 	$L__BB3_13;
$L__BB3_11:
	setp.ne.s32 	%p16, %r3, %r8;
	@%p16 bra 	$L__BB3_13;
	ld.global.u16 	%rs4, [%rd3];
	ld.global.u16 	%rs5, [%rd4];
	sub.s16 	%rs6, %rs4, %rs5;
	add.s64 	%rd12, %rd1, %rd7;
	st.global.u16 	[%rd12], %rs6;
$L__BB3_13:
	ret;

}


// ===== COMPILED SASS (sm_100) =====

	.target	sm_100

	.elftype	@"ET_EXEC"


//--------------------- .note.nv.tkinfo           --------------------------
	.section	.note.nv.tkinfo,"",@"SHT_NOTE"
	.sectionflags	@"SHF_NOTE_NV_TKINFO"
	.tkinfo
        /*0018*/ 	.word	0x00000002
        /*0030*/ 	.string	""
        /*0030*/ 	.string	"ptxas"
        /*0030*/ 	.string	"Cuda compilation tools, release 13.0, V13.0.88"
        /*0030*/ 	.string	"Build cuda_13.0.r13.0/compiler.36424714_0"
        /*0030*/ 	.string	"-arch sm_100 -m 64 "



//--------------------- .note.nv.cuinfo           --------------------------
	.section	.note.nv.cuinfo,"",@"SHT_NOTE"
	.sectionflags	@"SHF_NOTE_NV_CUINFO"
        /*0018*/ 	.short	0x0002
        /*001a*/ 	.short	0x0064
        /*001c*/ 	.short	0x0082
	.zero		2


//--------------------- .nv.info                  --------------------------
	.section	.nv.info,"",@"SHT_CUDA_INFO"
	.align	4


	//----- nvinfo : EIATTR_REGCOUNT
	.align		4
        /*0000*/ 	.byte	0x04, 0x2f
        /*0002*/ 	.short	(.L_1 - .L_0)
	.align		4
.L_0:
        /*0004*/ 	.word	index@(_Z19GaussianBlurXSharediPhPfS0_ii)
        /*0008*/ 	.word	0x00000019


	//----- nvinfo : EIATTR_FRAME_SIZE
	.align		4
.L_1:
        /*000c*/ 	.byte	0x04, 0x11
        /*000e*/ 	.short	(.L_3 - .L_2)
	.align		4
.L_2:
        /*0010*/ 	.word	index@($__internal_1_$__cuda_sm3x_div_rn_noftz_f32_slowpath)
        /*0014*/ 	.word	0x00000000


	//----- nvinfo : EIATTR_FRAME_SIZE
	.align		4
.L_3:
        /*0018*/ 	.byte	0x04, 0x11
        /*001a*/ 	.short	(.L_5 - .L_4)
	.align		4
.L_4:
        /*001c*/ 	.word	index@(_Z19GaussianBlurXSharediPhPfS0_ii)
        /*0020*/ 	.word	0x00000000


	//----- nvinfo : EIATTR_REGCOUNT
	.align		4
.L_5:
        /*0024*/ 	.byte	0x04, 0x2f
        /*0026*/ 	.short	(.L_7 - .L_6)
	.align		4
.L_6:
        /*0028*/ 	.word	index@(_Z20GgaussianBlurYSharediPfS_iiPs)
        /*002c*/ 	.word	0x0000001c


	//----- nvinfo : EIATTR_FRAME_SIZE
	.align		4
.L_7:
        /*0030*/ 	.byte	0x04, 0x11
        /*0032*/ 	.short	(.L_9 - .L_8)
	.align		4
.L_8:
        /*0034*/ 	.word	index@($__internal_0_$__cuda_sm3x_div_rn_noftz_f32_slowpath)
        /*0038*/ 	.word	0x00000000


	//----- nvinfo : EIATTR_FRAME_SIZE
	.align		4
.L_9:
        /*003c*/ 	.byte	0x04, 0x11
        /*003e*/ 	.short	(.L_11 - .L_10)
	.align		4
.L_10:
        /*0040*/ 	.word	index@(_Z20GgaussianBlurYSharediPfS_iiPs)
        /*0044*/ 	.word	0x00000000


	//----- nvinfo : EIATTR_REGCOUNT
	.align		4
.L_11:
        /*0048*/ 	.byte	0x04, 0x2f
        /*004a*/ 	.short	(.L_13 - .L_12)
	.align		4
.L_12:
        /*004c*/ 	.word	index@(_Z24derivative_x_y_L1_SharedPsiiS_)
        /*0050*/ 	.word	0x00000015


	//----- nvinfo : EIATTR_FRAME_SIZE
	.align		4
.L_13:
        /*0054*/ 	.byte	0x04, 0x11
        /*0056*/ 	.short	(.L_15 - .L_14)
	.align		4
.L_14:
        /*0058*/ 	.word	index@(_Z24derivative_x_y_L1_SharedPsiiS_)
        /*005c*/ 	.word	0x00000000


	//----- nvinfo : EIATTR_REGCOUNT
	.align		4
.L_15:
        /*0060*/ 	.byte	0x04, 0x2f
        /*0062*/ 	.short	(.L_17 - .L_16)
	.align		4
.L_16:
        /*0064*/ 	.word	index@(_Z24derivative_x_y_L2_SharedPsiiS_)
        /*0068*/ 	.word	0x00000018


	//----- nvinfo : EIATTR_FRAME_SIZE
	.align		4
.L_17:
        /*006c*/ 	.byte	0x04, 0x11
        /*006e*/ 	.short	(.L_19 - .L_18)
	.align		4
.L_18:
        /*0070*/ 	.word	index@(_Z24derivative_x_y_L2_SharedPsiiS_)
        /*0074*/ 	.word	0x00000000


	//----- nvinfo : EIATTR_MIN_STACK_SIZE
	.align		4
.L_19:
        /*0078*/ 	.byte	0x04, 0x12
        /*007a*/ 	.short	(.L_21 - .L_20)
	.align		4
.L_20:
        /*007c*/ 	.word	index@(_Z24derivative_x_y_L2_SharedPsiiS_)
        /*0080*/ 	.word	0x00000000


	//----- nvinfo : EIATTR_MIN_STACK_SIZE
	.align		4
.L_21:
        /*0084*/ 	.byte	0x04, 0x12
        /*0086*/ 	.short	(.L_23 - .L_22)
	.align		4
.L_22:
        /*0088*/ 	.word	index@(_Z24derivative_x_y_L1_SharedPsiiS_)
        /*008c*/ 	.word	0x00000000


	//----- nvinfo : EIATTR_MIN_STACK_SIZE
	.align		4
.L_23:
        /*0090*/ 	.byte	0x04, 0x12
        /*0092*/ 	.short	(.L_25 - .L_24)
	.align		4
.L_24:
        /*0094*/ 	.word	index@(_Z20GgaussianBlurYSharediPfS_iiPs)
        /*0098*/ 	.word	0x00000000


	//----- nvinfo : EIATTR_MIN_STACK_SIZE
	.align		4
.L_25:
        /*009c*/ 	.byte	0x04, 0x12
        /*009e*/ 	.short	(.L_27 - .L_26)
	.align		4
.L_26:
        /*00a0*/ 	.word	index@(_Z19GaussianBlurXSharediPhPfS0_ii)
        /*00a4*/ 	.word	0x00000000
.L_27:


//--------------------- .nv.compat                --------------------------
	.section	.nv.compat,"",@"SHT_CUDA_COMPAT_INFO"
	.align	4
        /*0000*/ 	.byte	0x02, 0x09, 0x00, 0x00, 0x02, 0x02, 0x01, 0x00, 0x02, 0x05, 0x05, 0x00, 0x03, 0x07, 0x01, 0x01
        /*0010*/ 	.byte	0x02, 0x03, 0x00, 0x00, 0x02, 0x06, 0x01, 0x00, 0x04, 0x0b, 0x08, 0x00, 0x01, 0x00, 0x00, 0x00
        /*0020*/ 	.byte	0x00, 0x00, 0x00, 0x00


//--------------------- .nv.info._Z24derivative_x_y_L2_SharedPsiiS_ --------------------------
	.section	.nv.info._Z24derivative_x_y_L2_SharedPsiiS_,"",@"SHT_CUDA_INFO"
	.sectionflags	@""
	.align	4


	//----- nvinfo : EIATTR_CUDA_API_VERSION
	.align		4
        /*0000*/ 	.byte	0x04, 0x37
        /*0002*/ 	.short	(.L_29 - .L_28)
.L_28:
        /*0004*/ 	.word	0x00000082


	//----- nvinfo : EIATTR_KPARAM_INFO
	.align		4
.L_29:
        /*0008*/ 	.byte	0x04, 0x17
        /*000a*/ 	.short	(.L_31 - .L_30)
.L_30:
        /*000c*/ 	.word	0x00000000
        /*0010*/ 	.short	0x0003
        /*0012*/ 	.short	0x0010
        /*0014*/ 	.byte	0x00, 0xf5, 0x21, 0x00


	//----- nvinfo : EIATTR_KPARAM_INFO
	.align		4
.L_31:
        /*0018*/ 	.byte	0x04, 0x17
        /*001a*/ 	.short	(.L_33 - .L_32)
.L_32:
        /*001c*/ 	.word	0x00000000
        /*0020*/ 	.short	0x0002
        /*0022*/ 	.short	0x000c
        /*0024*/ 	.byte	0x00, 0xf0, 0x11, 0x00


	//----- nvinfo : EIATTR_KPARAM_INFO
	.align		4
.L_33:
        /*0028*/ 	.byte	0x04, 0x17
        /*002a*/ 	.short	(.L_35 - .L_34)
.L_34:
        /*002c*/ 	.word	0x00000000
        /*0030*/ 	.short	0x0001
        /*0032*/ 	.short	0x0008
        /*0034*/ 	.byte	0x00, 0xf0, 0x11, 0x00


	//----- nvinfo : EIATTR_KPARAM_INFO
	.align		4
.L_35:
        /*0038*/ 	.byte	0x04, 0x17
        /*003a*/ 	.short	(.L_37 - .L_36)
.L_36:
        /*003c*/ 	.word	0x00000000
        /*0040*/ 	.short	0x0000
        /*0042*/ 	.short	0x0000
        /*0044*/ 	.byte	0x00, 0xf5, 0x21, 0x00


	//----- nvinfo : EIATTR_SPARSE_MMA_MASK
	.align		4
.L_37:
        /*0048*/ 	.byte	0x03, 0x50
        /*004a*/ 	.short	0x0000


	//----- nvinfo : EIATTR_MAXREG_COUNT
	.align		4
        /*004c*/ 	.byte	0x03, 0x1b
        /*004e*/ 	.short	0x00ff


	//----- nvinfo : EIATTR_NUM_BARRIERS
	.align		4
        /*0050*/ 	.byte	0x02, 0x4c
        /*0052*/ 	.byte	0x01
	.zero		1


	//----- nvinfo : EIATTR_MERCURY_ISA_VERSION
	.align		4
        /*0054*/ 	.byte	0x03, 0x5f
        /*0056*/ 	.short	0x0101


	//----- nvinfo : EIATTR_VRC_CTA_INIT_COUNT
	.align		4
        /*0058*/ 	.byte	0x02, 0x4a
	.zero		1
	.zero		1


	//----- nvinfo : EIATTR_EXIT_INSTR_OFFSETS
	.align		4
        /*005c*/ 	.byte	0x04, 0x1c
        /*005e*/ 	.short	(.L_39 - .L_38)


	//   ....[0]....
.L_38:
        /*0060*/ 	.word	0x00000260


	//   ....[1]....
        /*0064*/ 	.word	0x00000300


	//   ....[2]....
        /*0068*/ 	.word	0x000003e0


	//   ....[3]....
        /*006c*/ 	.word	0x00000400


	//   ....[4]....
        /*0070*/ 	.word	0x00000490


	//----- nvinfo : EIATTR_CRS_STACK_SIZE
	.align		4
.L_39:
        /*0074*/ 	.byte	0x04, 0x1e
        /*0076*/ 	.short	(.L_41 - .L_40)
.L_40:
        /*0078*/ 	.word	0x00000000


	//----- nvinfo : EIATTR_CBANK_PARAM_SIZE
	.align		4
.L_41:
        /*007c*/ 	.byte	0x03, 0x19
        /*007e*/ 	.short	0x0018


	//----- nvinfo : EIATTR_PARAM_CBANK
	.align		4
        /*0080*/ 	.byte	0x04, 0x0a
        /*0082*/ 	.short	(.L_43 - .L_42)
	.align		4
.L_42:
        /*0084*/ 	.word	index@(.nv.constant0._Z24derivative_x_y_L2_SharedPsiiS_)
        /*0088*/ 	.short	0x0380
        /*008a*/ 	.short	0x0018


	//----- nvinfo : EIATTR_SW_WAR
	.align		4
.L_43:
        /*008c*/ 	.byte	0x04, 0x36
        /*008e*/ 	.short	(.L_45 - .L_44)
.L_44:
        /*0090*/ 	.word	0x00000008
.L_45:


//--------------------- .nv.info._Z24derivative_x_y_L1_SharedPsiiS_ --------------------------
	.section	.nv.info._Z24derivative_x_y_L1_SharedPsiiS_,"",@"SHT_CUDA_INFO"
	.sectionflags	@""
	.align	4


	//----- nvinfo : EIATTR_CUDA_API_VERSION
	.align		4
        /*0000*/ 	.byte	0x04, 0x37
        /*0002*/ 	.short	(.L_47 - .L_46)
.L_46:
        /*0004*/ 	.word	0x00000082


	//----- nvinfo : EIATTR_KPARAM_INFO
	.align		4
.L_47:
        /*0008*/ 	.byte	0x04, 0x17
        /*000a*/ 	.short	(.L_49 - .L_48)
.L_48:
        /*000c*/ 	.word	0x00000000
        /*0010*/ 	.short	0x0003
        /*0012*/ 	.short	0x0010
        /*0014*/ 	.byte	0x00, 0xf5, 0x21, 0x00


	//----- nvinfo : EIATTR_KPARAM_INFO
	.align		4
.L_49:
        /*0018*/ 	.byte	0x04, 0x17
        /*001a*/ 	.short	(.L_51 - .L_50)
.L_50:
        /*001c*/ 	.word	0x00000000
        /*0020*/ 	.short	0x0002
        /*0022*/ 	.short	0x000c
        /*0024*/ 	.byte	0x00, 0xf0, 0x11, 0x00


	//----- nvinfo : EIATTR_KPARAM_INFO
	.align		4
.L_51:
        /*0028*/ 	.byte	0x04, 0x17
        /*002a*/ 	.short	(.L_53 - .L_52)
.L_52:
        /*002c*/ 	.word	0x00000000
        /*0030*/ 	.short	0x0001
        /*0032*/ 	.short	0x0008
        /*0034*/ 	.byte	0x00, 0xf0, 0x11, 0x00


	//----- nvinfo : EIATTR_KPARAM_INFO
	.align		4
.L_53:
        /*0038*/ 	.byte	0x04, 0x17
        /*003a*/ 	.short	(.L_55 - .L_54)
.L_54:
        /*003c*/ 	.word	0x00000000
        /*0040*/ 	.short	0x0000
        /*0042*/ 	.short	0x0000
        /*0044*/ 	.byte	0x00, 0xf5, 0x21, 0x00


	//----- nvinfo : EIATTR_SPARSE_MMA_MASK
	.align		4
.L_55:
        /*0048*/ 	.byte	0x03, 0x50
        /*004a*/ 	.short	0x0000


	//----- nvinfo : EIATTR_MAXREG_COUNT
	.align		4
        /*004c*/ 	.byte	0x03, 0x1b
        /*004e*/ 	.short	0x00ff


	//----- nvinfo : EIATTR_NUM_BARRIERS
	.align		4
        /*0050*/ 	.byte	0x02, 0x4c
        /*0052*/ 	.byte	0x01
	.zero		1


	//----- nvinfo : EIATTR_MERCURY_ISA_VERSION
	.align		4
        /*0054*/ 	.byte	0x03, 0x5f
        /*0056*/ 	.short	0x0101


	//----- nvinfo : EIATTR_VRC_CTA_INIT_COUNT
	.align		4
        /*0058*/ 	.byte	0x02, 0x4a
	.zero		1
	.zero		1


	//----- nvinfo : EIATTR_EXIT_INSTR_OFFSETS
	.align		4
        /*005c*/ 	.byte	0x04, 0x1c
        /*005e*/ 	.short	(.L_57 - .L_56)


	//   ....[0]....
.L_56:
        /*0060*/ 	.word	0x00000260


	//   ....[1]....
        /*0064*/ 	.word	0x00000300


	//   ....[2]....
        /*0068*/ 	.word	0x00000400


	//   ....[3]....
        /*006c*/ 	.word	0x00000420


	//   ....[4]....
        /*0070*/ 	.word	0x000004b0


	//----- nvinfo : EIATTR_CRS_STACK_SIZE
	.align		4
.L_57:
        /*0074*/ 	.byte	0x04, 0x1e
        /*0076*/ 	.short	(.L_59 - .L_58)
.L_58:
        /*0078*/ 	.word	0x00000000


	//----- nvinfo : EIATTR_CBANK_PARAM_SIZE
	.align		4
.L_59:
        /*007c*/ 	.byte	0x03, 0x19
        /*007e*/ 	.short	0x0018


	//----- nvinfo : EIATTR_PARAM_CBANK
	.align		4
        /*0080*/ 	.byte	0x04, 0x0a
        /*0082*/ 	.short	(.L_61 - .L_60)
	.align		4
.L_60:
        /*0084*/ 	.word	index@(.nv.constant0._Z24derivative_x_y_L1_SharedPsiiS_)
        /*0088*/ 	.short	0x0380
        /*008a*/ 	.short	0x0018


	//----- nvinfo : EIATTR_SW_WAR
	.align		4
.L_61:
        /*008c*/ 	.byte	0x04, 0x36
        /*008e*/ 	.short	(.L_63 - .L_62)
.L_62:
        /*0090*/ 	.word	0x00000008
.L_63:


//--------------------- .nv.info._Z20GgaussianBlurYSharediPfS_iiPs --------------------------
	.section	.nv.info._Z20GgaussianBlurYSharediPfS_iiPs,"",@"SHT_CUDA_INFO"
	.sectionflags	@""
	.align	4


	//----- nvinfo : EIATTR_CUDA_API_VERSION
	.align		4
        /*0000*/ 	.byte	0x04, 0x37
        /*0002*/ 	.short	(.L_65 - .L_64)
.L_64:
        /*0004*/ 	.word	0x00000082


	//----- nvinfo : EIATTR_KPARAM_INFO
	.align		4
.L_65:
        /*0008*/ 	.byte	0x04, 0x17
        /*000a*/ 	.short	(.L_67 - .L_66)
.L_66:
        /*000c*/ 	.word	0x00000000
        /*0010*/ 	.short	0x0005
        /*0012*/ 	.short	0x0020
        /*0014*/ 	.byte	0x00, 0xf5, 0x21, 0x00


	//----- nvinfo : EIATTR_KPARAM_INFO
	.align		4
.L_67:
        /*0018*/ 	.byte	0x04, 0x17
        /*001a*/ 	.short	(.L_69 - .L_68)
.L_68:
        /*001c*/ 	.word	0x00000000
        /*0020*/ 	.short	0x0004
        /*0022*/ 	.short	0x001c
        /*0024*/ 	.byte	0x00, 0xf0, 0x11, 0x00


	//----- nvinfo : EIATTR_KPARAM_INFO
	.align		4
.L_69:
        /*0028*/ 	.byte	0x04, 0x17
        /*002a*/ 	.short	(.L_71 - .L_70)
.L_70:
        /*002c*/ 	.word	0x00000000
        /*0030*/ 	.short	0x0003
        /*0032*/ 	.short	0x0018
        /*0034*/ 	.byte	0x00, 0xf0, 0x11, 0x00


	//----- nvinfo : EIATTR_KPARAM_INFO
	.align		4
.L_71:
        /*0038*/ 	.byte	0x04, 0x17
        /*003a*/ 	.short	(.L_73 - .L_72)
.L_72:
        /*003c*/ 	.word	0x00000000
        /*0040*/ 	.short	0x0002
        /*0042*/ 	.short	0x0010
        /*0044*/ 	.byte	0x00, 0xf5, 0x21, 0x00


	//----- nvinfo : EIATTR_KPARAM_INFO
	.align		4
.L_73:
        /*0048*/ 	.byte	0x04, 0x17
        /*004a*/ 	.short	(.L_75 - .L_74)
.L_74:
        /*004c*/ 	.word	0x00000000
        /*0050*/ 	.short	0x0001
        /*0052*/ 	.short	0x0008
        /*0054*/ 	.byte	0x00, 0xf5, 0x21, 0x00


	//----- nvinfo : EIATTR_KPARAM_INFO
	.align		4
.L_75:
        /*0058*/ 	.byte	0x04, 0x17
        /*005a*/ 	.short	(.L_77 - .L_76)
.L_76:
        /*005c*/ 	.word	0x00000000
        /*0060*/ 	.short	0x0000
        /*0062*/ 	.short	0x0000
        /*0064*/ 	.byte	0x00, 0xf0, 0x11, 0x00


	//----- nvinfo : EIATTR_SPARSE_MMA_MASK
	.align		4
.L_77:
        /*0068*/ 	.byte	0x03, 0x50
        /*006a*/ 	.short	0x0000


	//----- nvinfo : EIATTR_MAXREG_COUNT
	.align		4
        /*006c*/ 	.byte	0x03, 0x1b
        /*006e*/ 	.short	0x00ff


	//----- nvinfo : EIATTR_NUM_BARRIERS
	.align		4
        /*0070*/ 	.byte	0x02, 0x4c
        /*0072*/ 	.byte	0x01
	.zero		1


	//----- nvinfo : EIATTR_MERCURY_ISA_VERSION
	.align		4
        /*0074*/ 	.byte	0x03, 0x5f
        /*0076*/ 	.short	0x0101


	//----- nvinfo : EIATTR_VRC_CTA_INIT_COUNT
	.align		4
        /*0078*/ 	.byte	0x02, 0x4a
	.zero		1
	.zero		1


	//----- nvinfo : EIATTR_EXIT_INSTR_OFFSETS
	.align		4
        /*007c*/ 	.byte	0x04, 0x1c
        /*007e*/ 	.short	(.L_79 - .L_78)


	//   ....[0]....
.L_78:
        /*0080*/ 	.word	0x000000c0


	//   ....[1]....
        /*0084*/ 	.word	0x000009e0


	//----- nvinfo : EIATTR_CRS_STACK_SIZE
	.align		4
.L_79:
        /*0088*/ 	.byte	0x04, 0x1e
        /*008a*/ 	.short	(.L_81 - .L_80)
.L_80:
        /*008c*/ 	.word	0x00000000


	//----- nvinfo : EIATTR_CBANK_PARAM_SIZE
	.align		4
.L_81:
        /*0090*/ 	.byte	0x03, 0x19
        /*0092*/ 	.short	0x0028


	//----- nvinfo : EIATTR_PARAM_CBANK
	.align		4
        /*0094*/ 	.byte	0x04, 0x0a
        /*0096*/ 	.short	(.L_83 - .L_82)
	.align		4
.L_82:
        /*0098*/ 	.word	index@(.nv.constant0._Z20GgaussianBlurYSharediPfS_iiPs)
        /*009c*/ 	.short	0x0380
        /*009e*/ 	.short	0x0028


	//----- nvinfo : EIATTR_SW_WAR
	.align		4
.L_83:
        /*00a0*/ 	.byte	0x04, 0x36
        /*00a2*/ 	.short	(.L_85 - .L_84)
.L_84:
        /*00a4*/ 	.word	0x00000008
.L_85:


//--------------------- .nv.info._Z19GaussianBlurXSharediPhPfS0_ii --------------------------
	.section	.nv.info._Z19GaussianBlurXSharediPhPfS0_ii,"",@"SHT_CUDA_INFO"
	.sectionflags	@""
	.align	4


	//----- nvinfo : EIATTR_CUDA_API_VERSION
	.align		4
        /*0000*/ 	.byte	0x04, 0x37
        /*0002*/ 	.short	(.L_87 - .L_86)
.L_86:
        /*0004*/ 	.word	0x00000082


	//----- nvinfo : EIATTR_KPARAM_INFO
	.align		4
.L_87:
        /*0008*/ 	.byte	0x04, 0x17
        /*000a*/ 	.short	(.L_89 - .L_88)
.L_88:
        /*000c*/ 	.word	0x00000000
        /*0010*/ 	.short	0x0005
        /*0012*/ 	.short	0x0024
        /*0014*/ 	.byte	0x00, 0xf0, 0x11, 0x00


	//----- nvinfo : EIATTR_KPARAM_INFO
	.align		4
.L_89:
        /*0018*/ 	.byte	0x04, 0x17
        /*001a*/ 	.short	(.L_91 - .L_90)
.L_90:
        /*001c*/ 	.word	0x00000000
        /*0020*/ 	.short	0x0004
        /*0022*/ 	.short	0x0020
        /*0024*/ 	.byte	0x00, 0xf0, 0x11, 0x00


	//----- nvinfo : EIATTR_KPARAM_INFO
	.align		4
.L_91:
        /*0028*/ 	.byte	0x04, 0x17
        /*002a*/ 	.short	(.L_93 - .L_92)
.L_92:
        /*002c*/ 	.word	0x00000000
        /*0030*/ 	.short	0x0003
        /*0032*/ 	.short	0x0018
        /*0034*/ 	.byte	0x00, 0xf5, 0x21, 0x00


	//----- nvinfo : EIATTR_KPARAM_INFO
	.align		4
.L_93:
        /*0038*/ 	.byte	0x04, 0x17
        /*003a*/ 	.short	(.L_95 - .L_94)
.L_94:
        /*003c*/ 	.word	0x00000000
        /*0040*/ 	.short	0x0002
        /*0042*/ 	.short	0x0010
        /*0044*/ 	.byte	0x00, 0xf5, 0x21, 0x00


	//----- nvinfo : EIATTR_KPARAM_INFO
	.align		4
.L_95:
        /*0048*/ 	.byte	0x04, 0x17
        /*004a*/ 	.short	(.L_97 - .L_96)
.L_96:
        /*004c*/ 	.word	0x00000000
        /*0050*/ 	.short	0x0001
        /*0052*/ 	.short	0x0008
        /*0054*/ 	.byte	0x00, 0xf5, 0x21, 0x00


	//----- nvinfo : EIATTR_KPARAM_INFO
	.align		4
.L_97:
        /*0058*/ 	.byte	0x04, 0x17
        /*005a*/ 	.short	(.L_99 - .L_98)
.L_98:
        /*005c*/ 	.word	0x00000000
        /*0060*/ 	.short	0x0000
        /*0062*/ 	.short	0x0000
        /*0064*/ 	.byte	0x00, 0xf0, 0x11, 0x00


	//----- nvinfo : EIATTR_SPARSE_MMA_MASK
	.align		4
.L_99:
        /*0068*/ 	.byte	0x03, 0x50
        /*006a*/ 	.short	0x0000


	//----- nvinfo : EIATTR_MAXREG_COUNT
	.align		4
        /*006c*/ 	.byte	0x03, 0x1b
        /*006e*/ 	.short	0x00ff


	//----- nvinfo : EIATTR_NUM_BARRIERS
	.align		4
        /*0070*/ 	.byte	0x02, 0x4c
        /*0072*/ 	.byte	0x01
	.zero		1


	//----- nvinfo : EIATTR_MERCURY_ISA_VERSION
	.align		4
        /*0074*/ 	.byte	0x03, 0x5f
        /*0076*/ 	.short	0x0101


	//----- nvinfo : EIATTR_VRC_CTA_INIT_COUNT
	.align		4
        /*0078*/ 	.byte	0x02, 0x4a
	.zero		1
	.zero		1


	//----- nvinfo : EIATTR_EXIT_INSTR_OFFSETS
	.align		4
        /*007c*/ 	.byte	0x04, 0x1c
        /*007e*/ 	.short	(.L_101 - .L_100)


	//   ....[0]....
.L_100:
        /*0080*/ 	.word	0x000000c0


	//   ....[1]....
        /*0084*/ 	.word	0x00000d00


	//----- nvinfo : EIATTR_CRS_STACK_SIZE
	.align		4
.L_101:
        /*0088*/ 	.byte	0x04, 0x1e
        /*008a*/ 	.short	(.L_103 - .L_102)
.L_102:
        /*008c*/ 	.word	0x00000000


	//----- nvinfo : EIATTR_CBANK_PARAM_SIZE
	.align		4
.L_103:
        /*0090*/ 	.byte	0x03, 0x19
        /*0092*/ 	.short	0x0028


	//----- nvinfo : EIATTR_PARAM_CBANK
	.align		4
        /*0094*/ 	.byte	0x04, 0x0a
        /*0096*/ 	.short	(.L_105 - .L_104)
	.align		4
.L_104:
        /*0098*/ 	.word	index@(.nv.constant0._Z19GaussianBlurXSharediPhPfS0_ii)
        /*009c*/ 	.short	0x0380
        /*009e*/ 	.short	0x0028


	//----- nvinfo : EIATTR_SW_WAR
	.align		4
.L_105:
        /*00a0*/ 	.byte	0x04, 0x36
        /*00a2*/ 	.short	(.L_107 - .L_106)
.L_106:
        /*00a4*/ 	.word	0x00000008
.L_107:


//--------------------- .nv.callgraph             --------------------------
	.section	.nv.callgraph,"",@"SHT_CUDA_CALLGRAPH"
	.align	4
	.sectionentsize	8
	.align		4
        /*0000*/ 	.word	0x00000000
	.align		4
        /*0004*/ 	.word	0xffffffff
	.align		4
        /*0008*/ 	.word	0x00000000
	.align		4
        /*000c*/ 	.word	0xfffffffe
	.align		4
        /*0010*/ 	.word	0x00000000
	.align		4
        /*0014*/ 	.word	0xfffffffd
	.align		4
        /*0018*/ 	.word	0x00000000
	.align		4
        /*001c*/ 	.word	0xfffffffc


//--------------------- .text._Z24derivative_x_y_L2_SharedPsiiS_ --------------------------
	.section	.text._Z24derivative_x_y_L2_SharedPsiiS_,"ax",@progbits
	.align	128
        .global         _Z24derivative_x_y_L2_SharedPsiiS_
        .type           _Z24derivative_x_y_L2_SharedPsiiS_,@function
        .size           _Z24derivative_x_y_L2_SharedPsiiS_,(.L_x_44 - _Z24derivative_x_y_L2_SharedPsiiS_)
        .other          _Z24derivative_x_y_L2_SharedPsiiS_,@"STO_CUDA_ENTRY STV_DEFAULT"
_Z24derivative_x_y_L2_SharedPsiiS_:
.text._Z24derivative_x_y_L2_SharedPsiiS_:
[----:B------:R-:W-:Y:S01]  /*0000*/  LDC R1, c[0x0][0x37c] ;  /* 0x0000df00ff017b82 */ /* 0x000fe20000000800 */
[----:B------:R-:W0:Y:S07]  /*0010*/  S2R R12, SR_TID.Y ;  /* 0x00000000000c7919 */ /* 0x000e2e0000002200 */
[----:B------:R-:W1:Y:S01]  /*0020*/  LDC.64 R2, c[0x0][0x388] ;  /* 0x0000e200ff027b82 */ /* 0x000e620000000a00 */
[----:B------:R-:W2:Y:S01]  /*0030*/  LDCU.64 UR6, c[0x0][0x358] ;  /* 0x00006b00ff0677ac */ /* 0x000ea20008000a00 */
[----:B------:R-:W0:Y:S01]  /*0040*/  S2R R5, SR_CTAID.Y ;  /* 0x0000000000057919 */ /* 0x000e220000002600 */
[----:B------:R-:W3:Y:S01]  /*0050*/  S2R R21, SR_TID.X ;  /* 0x0000000000157919 */ /* 0x000ee20000002100 */
[----:B------:R-:W3:Y:S01]  /*0060*/  S2R R0, SR_CTAID.X ;  /* 0x0000000000007919 */ /* 0x000ee20000002500 */
[----:B-1----:R-:W-:-:S02]  /*0070*/  VIADD R13, R2, 0xffffffff ;  /* 0xffffffff020d7836 */ /* 0x002fc40000000000 */
[----:B0-----:R-:W-:Y:S02]  /*0080*/  IMAD R10, R5, 0x10, R12 ;  /* 0x00000010050a7824 */ /* 0x001fe400078e020c */
[----:B------:R-:W0:Y:S03]  /*0090*/  LDC.64 R4, c[0x0][0x380] ;  /* 0x0000e000ff047b82 */ /* 0x000e260000000a00 */
[C---:B------:R-:W-:Y:S02]  /*00a0*/  ISETP.GE.AND P0, PT, R10.reuse, R13, PT ;  /* 0x0000000d0a00720c */ /* 0x040fe40003f06270 */
[----:B------:R-:W-:Y:S02]  /*00b0*/  ISETP.NE.AND P2, PT, R10, RZ, PT ;  /* 0x000000ff0a00720c */ /* 0x000fe40003f45270 */
[----:B------:R-:W-:Y:S02]  /*00c0*/  ISETP.NE.OR P3, PT, R12, 0xf, P0 ;  /* 0x0000000f0c00780c */ /* 0x000fe40000765670 */
[----:B---3--:R-:W-:-:S02]  /*00d0*/  LEA R0, R0, R21, 0x4 ;  /* 0x0000001500007211 */ /* 0x008fc400078e20ff */
[----:B------:R-:W-:Y:S02]  /*00e0*/  ISETP.NE.OR P2, PT, R12, RZ, !P2 ;  /* 0x000000ff0c00720c */ /* 0x000fe40005745670 */
[-C--:B------:R-:W-:Y:S01]  /*00f0*/  ISETP.GE.AND P1, PT, R0, R3.reuse, PT ;  /* 0x000000030000720c */ /* 0x080fe20003f26270 */
[----:B------:R-:W-:-:S03]  /*0100*/  IMAD R11, R10, R3, R0 ;  /* 0x000000030a0b7224 */ /* 0x000fc600078e0200 */
[C---:B------:R-:W-:Y:S01]  /*0110*/  ISETP.LT.AND P1, PT, R10.reuse, R2, !P1 ;  /* 0x000000020a00720c */ /* 0x040fe20004f21270 */
[C---:B------:R-:W-:Y:S02]  /*0120*/  VIADD R2, R10.reuse, 0xffffffff ;  /* 0xffffffff0a027836 */ /* 0x040fe40000000000 */
[-C--:B------:R-:W-:Y:S02]  /*0130*/  @!P3 IMAD R7, R10, R3.reuse, R3 ;  /* 0x000000030a07b224 */ /* 0x080fe400078e0203 */
[----:B------:R-:W-:-:S03]  /*0140*/  IMAD R9, R2, R3, R0 ;  /* 0x0000000302097224 */ /* 0x000fc600078e0200 */
[----:B------:R-:W-:Y:S01]  /*0150*/  @!P3 IADD3 R15, PT, PT, R0, R7, RZ ;  /* 0x00000007000fb210 */ /* 0x000fe20007ffe0ff */
[----:B0-----:R-:W-:-:S04]  /*0160*/  IMAD.WIDE R6, R11, 0x2, R4 ;  /* 0x000000020b067825 */ /* 0x001fc800078e0204 */
[--C-:B------:R-:W-:Y:S01]  /*0170*/  @!P3 IMAD.WIDE R14, R15, 0x2, R4.reuse ;  /* 0x000000020f0eb825 */ /* 0x100fe200078e0204 */
[----:B--2---:R-:W2:Y:S03]  /*0180*/  @P1 LDG.E.U16 R17, desc[UR6][R6.64] ;  /* 0x0000000606111981 */ /* 0x004ea6000c1e1500 */
[----:B------:R-:W-:Y:S02]  /*0190*/  IMAD.WIDE R8, R9, 0x2, R4 ;  /* 0x0000000209087825 */ /* 0x000fe400078e0204 */
[----:B------:R-:W3:Y:S04]  /*01a0*/  @!P3 LDG.E.U16 R15, desc[UR6][R14.64] ;  /* 0x000000060e0fb981 */ /* 0x000ee8000c1e1500 */
[----:B------:R-:W4:Y:S01]  /*01b0*/  @!P2 LDG.E.U16 R19, desc[UR6][R8.64] ;  /* 0x000000060813a981 */ /* 0x000f22000c1e1500 */
[----:B------:R-:W0:Y:S01]  /*01c0*/  S2UR UR5, SR_CgaCtaId ;  /* 0x00000000000579c3 */ /* 0x000e220000008800 */
[----:B------:R-:W-:-:S02]  /*01d0*/  UMOV UR4, 0x400 ;  /* 0x0000040000047882 */ /* 0x000fc40000000000 */
[----:B0-----:R-:W-:-:S06]  /*01e0*/  ULEA UR4, UR5, UR4, 0x18 ;  /* 0x0000000405047291 */ /* 0x001fcc000f8ec0ff */
[----:B------:R-:W-:Y:S02]  /*01f0*/  LEA R2, R12, UR4, 0x5 ;  /* 0x000000040c027c11 */ /* 0x000fe4000f8e28ff */
[----:B------:R-:W-:-:S03]  /*0200*/  LEA R12, R21, UR4, 0x1 ;  /* 0x00000004150c7c11 */ /* 0x000fc6000f8e08ff */
[----:B------:R-:W-:-:S05]  /*0210*/  IMAD R2, R21, 0x2, R2 ;  /* 0x0000000215027824 */ /* 0x000fca00078e0202 */
[----:B--2---:R0:W-:Y:S04]  /*0220*/  @P1 STS.U16 [R2+0x20], R17 ;  /* 0x0000201102001388 */ /* 0x0041e80000000400 */
[----:B---3--:R0:W-:Y:S04]  /*0230*/  @!P3 STS.U16 [R12+0x220], R15 ;  /* 0x0002200f0c00b388 */ /* 0x0081e80000000400 */
[----:B----4-:R0:W-:Y:S01]  /*0240*/  @!P2 STS.U16 [R12], R19 ;  /* 0x000000130c00a388 */ /* 0x0101e20000000400 */
[----:B------:R-:W-:Y:S06]  /*0250*/  BAR.SYNC.DEFER_BLOCKING 0x0 ;  /* 0x0000000000007b1d */ /* 0x000fec0000010000 */
[----:B------:R-:W-:Y:S05]  /*0260*/  @!P1 EXIT ;  /* 0x000000000000994d */ /* 0x000fea0003800000 */
[----:B------:R-:W-:-:S13]  /*0270*/  ISETP.EQ.OR P0, PT, R10, RZ, P0 ;  /* 0x000000ff0a00720c */ /* 0x000fda0000702670 */
[----:B------:R-:W1:Y:S01]  /*0280*/  @!P0 LDS.U16 R16, [R2] ;  /* 0x0000000002108984 */ /* 0x000e620000000400 */
[----:B0-----:R-:W0:Y:S03]  /*0290*/  @!P0 LDC.64 R14, c[0x0][0x390] ;  /* 0x0000e400ff0e8b82 */ /* 0x001e260000000a00 */
[----:B------:R-:W2:Y:S01]  /*02a0*/  @!P0 LDS.U16 R12, [R2+0x40] ;  /* 0x00004000020c8984 */ /* 0x000ea20000000400 */
[----:B0-----:R-:W-:Y:S01]  /*02b0*/  @!P0 IMAD.WIDE R14, R11, 0x2, R14 ;  /* 0x000000020b0e8825 */ /* 0x001fe200078e020e */
[----:B-1----:R-:W-:-:S04]  /*02c0*/  @!P0 IADD3 R16, PT, PT, RZ, -R16, RZ ;  /* 0x80000010ff108210 */ /* 0x002fc80007ffe0ff */
[----:B------:R-:W-:-:S05]  /*02d0*/  @!P0 PRMT R17, R16, 0x7710, RZ ;  /* 0x0000771010118816 */ /* 0x000fca00000000ff */
[----:B--2---:R-:W-:-:S05]  /*02e0*/  @!P0 IMAD.IADD R17, R12, 0x1, R17 ;  /* 0x000000010c118824 */ /* 0x004fca00078e0211 */
[----:B------:R0:W-:Y:S01]  /*02f0*/  @!P0 STG.E.U16 desc[UR6][R14.64], R17 ;  /* 0x000000110e008986 */ /* 0x0001e2000c101506 */
[----:B------:R-:W-:Y:S05]  /*0300*/  @!P0 EXIT ;  /* 0x000000000000894d */ /* 0x000fea0003800000 */
[----:B------:R-:W-:-:S13]  /*0310*/  ISETP.NE.AND P0, PT, R10, RZ, PT ;  /* 0x000000ff0a00720c */ /* 0x000fda0003f05270 */
[----:B------:R-:W-:Y:S05]  /*0320*/  @P0 BRA `(.L_x_0) ;  /* 0x0000000000300947 */ /* 0x000fea0003800000 */
[C---:B------:R-:W-:Y:S01]  /*0330*/  IMAD.WIDE R6, R0.reuse, 0x2, R4 ;  /* 0x0000000200067825 */ /* 0x040fe200078e0204 */
[----:B------:R-:W-:-:S05]  /*0340*/  IADD3 R3, PT, PT, R0, R3, RZ ;  /* 0x0000000300037210 */ /* 0x000fca0007ffe0ff */
[----:B------:R-:W2:Y:S01]  /*0350*/  LDG.E.U16 R6, desc[UR6][R6.64] ;  /* 0x0000000606067981 */ /* 0x000ea2000c1e1500 */
[----:B------:R-:W-:Y:S02]  /*0360*/  IMAD.WIDE R4, R3, 0x2, R4 ;  /* 0x0000000203047825 */ /* 0x000fe400078e0204 */
[----:B------:R-:W1:Y:S04]  /*0370*/  LDC.64 R2, c[0x0][0x390] ;  /* 0x0000e400ff027b82 */ /* 0x000e680000000a00 */
[----:B------:R-:W3:Y:S01]  /*0380*/  LDG.E.U16 R4, desc[UR6][R4.64] ;  /* 0x0000000604047981 */ /* 0x000ee2000c1e1500 */
[----:B-1----:R-:W-:-:S04]  /*0390*/  IMAD.WIDE R2, R0, 0x2, R2 ;  /* 0x0000000200027825 */ /* 0x002fc800078e0202 */
[----:B--2---:R-:W-:-:S05]  /*03a0*/  IMAD.MOV R9, RZ, RZ, -R6 ;  /* 0x000000ffff097224 */ /* 0x004fca00078e0a06 */
[----:B------:R-:W-:-:S04]  /*03b0*/  PRMT R9, R9, 0x7710, RZ ;  /* 0x0000771009097816 */ /* 0x000fc800000000ff */
[----:B---3--:R-:W-:-:S05]  /*03c0*/  IADD3 R9, PT, PT, R4, R9, RZ ;  /* 0x0000000904097210 */ /* 0x008fca0007ffe0ff */
[----:B------:R-:W-:Y:S01]  /*03d0*/  STG.E.U16 desc[UR6][R2.64], R9 ;  /* 0x0000000902007986 */ /* 0x000fe2000c101506 */
[----:B------:R-:W-:Y:S05]  /*03e0*/  EXIT ;  /* 0x000000000000794d */ /* 0x000fea0003800000 */
.L_x_0:
[----:B------:R-:W-:-:S13]  /*03f0*/  ISETP.NE.AND P0, PT, R10, R13, PT ;  /* 0x0000000d0a00720c */ /* 0x000fda0003f05270 */
[----:B------:R-:W-:Y:S05]  /*0400*/  @P0 EXIT ;  /* 0x000000000000094d */ /* 0x000fea0003800000 */
[----:B------:R-:W2:Y:S01]  /*0410*/  LDG.E.U16 R8, desc[UR6][R8.64] ;  /* 0x0000000608087981 */ /* 0x000ea2000c1e1500 */
[----:B------:R-:W1:Y:S03]  /*0420*/  LDC.64 R2, c[0x0][0x390] ;  /* 0x0000e400ff027b82 */ /* 0x000e660000000a00 */
[----:B------:R-:W3:Y:S01]  /*0430*/  LDG.E.U16 R6, desc[UR6][R6.64] ;  /* 0x0000000606067981 */ /* 0x000ee2000c1e1500 */
[----:B-1----:R-:W-:-:S04]  /*0440*/  IMAD.WIDE R2, R11, 0x2, R2 ;  /* 0x000000020b027825 */ /* 0x002fc800078e0202 */
[----:B--2---:R-:W-:-:S05]  /*0450*/  IMAD.MOV R5, RZ, RZ, -R8 ;  /* 0x000000ffff057224 */ /* 0x004fca00078e0a08 */
[----:B------:R-:W-:-:S04]  /*0460*/  PRMT R5, R5, 0x7710, RZ ;  /* 0x0000771005057816 */ /* 0x000fc800000000ff */
[----:B---3--:R-:W-:-:S05]  /*0470*/  IADD3 R5, PT, PT, R6, R5, RZ ;  /* 0x0000000506057210 */ /* 0x008fca0007ffe0ff */
[----:B------:R-:W-:Y:S01]  /*0480*/  STG.E.U16 desc[UR6][R2.64], R5 ;  /* 0x0000000502007986 */ /* 0x000fe2000c101506 */
[----:B------:R-:W-:Y:S05]  /*0490*/  EXIT ;  /* 0x000000000000794d */ /* 0x000fea0003800000 */
.L_x_1:
[----:B------:R-:W-:-:S00]  /*04a0*/  BRA `(.L_x_1) ;  /* 0xfffffffc00fc7947 */ /* 0x000fc0000383ffff */
[----:B------:R-:W-:-:S00]  /*04b0*/  NOP ;  /* 0x0000000000007918 */ /* 0x000fc00000000000 */
        /* <DEDUP_REMOVED lines=12> */
.L_x_44:


//--------------------- .text._Z24derivative_x_y_L1_SharedPsiiS_ --------------------------
	.section	.text._Z24derivative_x_y_L1_SharedPsiiS_,"ax",@progbits
	.align	128
        .global         _Z24derivative_x_y_L1_SharedPsiiS_
        .type           _Z24derivative_x_y_L1_SharedPsiiS_,@function
        .size           _Z24derivative_x_y_L1_SharedPsiiS_,(.L_x_45 - _Z24derivative_x_y_L1_SharedPsiiS_)
        .other          _Z24derivative_x_y_L1_SharedPsiiS_,@"STO_CUDA_ENTRY STV_DEFAULT"
_Z24derivative_x_y_L1_SharedPsiiS_:
.text._Z24derivative_x_y_L1_SharedPsiiS_:
[----:B------:R-:W-:Y:S01]  /*0000*/  LDC R1, c[0x0][0x37c] ;  /* 0x0000df00ff017b82 */ /* 0x000fe20000000800 */
[----:B------:R-:W0:Y:S01]  /*0010*/  S2R R18, SR_TID.Y ;  /* 0x0000000000127919 */ /* 0x000e220000002200 */
[----:B------:R-:W1:Y:S06]  /*0020*/  LDCU.64 UR8, c[0x0][0x388] ;  /* 0x00007100ff0877ac */ /* 0x000e6c0008000a00 */
[----:B------:R-:W2:Y:S01]  /*0030*/  LDC.64 R2, c[0x0][0x380] ;  /* 0x0000e000ff027b82 */ /* 0x000ea20000000a00 */
[----:B------:R-:W3:Y:S01]  /*0040*/  S2R R16, SR_TID.X ;  /* 0x0000000000107919 */ /* 0x000ee20000002100 */
[----:B------:R-:W4:Y:S01]  /*0050*/  LDCU.64 UR10, c[0x0][0x380] ;  /* 0x00007000ff0a77ac */ /* 0x000f220008000a00 */
[----:B------:R-:W3:Y:S01]  /*0060*/  S2R R7, SR_CTAID.X ;  /* 0x0000000000077919 */ /* 0x000ee20000002500 */
[----:B------:R-:W5:Y:S01]  /*0070*/  LDCU.64 UR6, c[0x0][0x358] ;  /* 0x00006b00ff0677ac */ /* 0x000f620008000a00 */
[----:B------:R-:W0:Y:S01]  /*0080*/  S2R R5, SR_CTAID.Y ;  /* 0x0000000000057919 */ /* 0x000e220000002600 */
[----:B-1----:R-:W-:Y:S01]  /*0090*/  UIADD3 UR4, UPT, UPT, UR9, -0x1, URZ ;  /* 0xffffffff09047890 */ /* 0x002fe2000fffe0ff */
[----:B---3--:R-:W-:-:S02]  /*00a0*/  IMAD R4, R7, 0x10, R16 ;  /* 0x0000001007047824 */ /* 0x008fc400078e0210 */
[----:B0-----:R-:W-:-:S03]  /*00b0*/  IMAD R0, R5, 0x10, R18 ;  /* 0x0000001005007824 */ /* 0x001fc600078e0212 */
[C---:B------:R-:W-:Y:S02]  /*00c0*/  ISETP.GE.AND P1, PT, R4.reuse, UR9, PT ;  /* 0x0000000904007c0c */ /* 0x040fe4000bf26270 */
[----:B------:R-:W-:Y:S01]  /*00d0*/  ISETP.GE.AND P2, PT, R4, 0x1, PT ;  /* 0x000000010400780c */ /* 0x000fe20003f46270 */
[----:B------:R-:W-:Y:S01]  /*00e0*/  IMAD R5, R0, UR9, RZ ;  /* 0x0000000900057c24 */ /* 0x000fe2000f8e02ff */
[----:B------:R-:W-:Y:S02]  /*00f0*/  ISETP.GE.AND P0, PT, R4, UR4, PT ;  /* 0x0000000404007c0c */ /* 0x000fe4000bf06270 */
[----:B------:R-:W-:Y:S01]  /*0100*/  ISETP.LT.AND P1, PT, R0, UR8, !P1 ;  /* 0x0000000800007c0c */ /* 0x000fe2000cf21270 */
[C-C-:B------:R-:W-:Y:S01]  /*0110*/  IMAD.IADD R0, R4.reuse, 0x1, R5.reuse ;  /* 0x0000000104007824 */ /* 0x140fe200078e0205 */
[----:B------:R-:W-:Y:S02]  /*0120*/  SHF.R.S32.HI R6, RZ, 0x1f, R5 ;  /* 0x0000001fff067819 */ /* 0x000fe40000011405 */
[----:B------:R-:W-:Y:S01]  /*0130*/  IADD3 R7, P3, PT, R4, R5, RZ ;  /* 0x0000000504077210 */ /* 0x000fe20007f7e0ff */
[----:B--2---:R-:W-:Y:S01]  /*0140*/  IMAD.WIDE R2, R0, 0x2, R2 ;  /* 0x0000000200027825 */ /* 0x004fe200078e0202 */
[----:B------:R-:W-:-:S02]  /*0150*/  ISETP.NE.OR P2, PT, R16, RZ, !P2 ;  /* 0x000000ff1000720c */ /* 0x000fc40005745670 */
[----:B------:R-:W-:Y:S02]  /*0160*/  ISETP.NE.OR P4, PT, R16, 0xf, P0 ;  /* 0x0000000f1000780c */ /* 0x000fe40000785670 */
[----:B------:R-:W-:Y:S02]  /*0170*/  LEA.HI.X.SX32 R10, R4, R6, 0x1, P3 ;  /* 0x00000006040a7211 */ /* 0x000fe400018f0eff */
[C---:B----4-:R-:W-:Y:S01]  /*0180*/  LEA R8, P3, R7.reuse, UR10, 0x1 ;  /* 0x0000000a07087c11 */ /* 0x050fe2000f8608ff */
[----:B-----5:R-:W2:Y:S03]  /*0190*/  @P1 LDG.E.U16 R11, desc[UR6][R2.64] ;  /* 0x00000006020b1981 */ /* 0x020ea6000c1e1500 */
[----:B------:R-:W-:-:S05]  /*01a0*/  LEA.HI.X R9, R7, UR11, R10, 0x1, P3 ;  /* 0x0000000b07097c11 */ /* 0x000fca00098f0c0a */
[----:B------:R-:W3:Y:S04]  /*01b0*/  @!P2 LDG.E.U16 R12, desc[UR6][R8.64+-0x2] ;  /* 0xfffffe06080ca981 */ /* 0x000ee8000c1e1500 */
[----:B------:R-:W4:Y:S01]  /*01c0*/  @!P4 LDG.E.U16 R14, desc[UR6][R8.64+0x2] ;  /* 0x00000206080ec981 */ /* 0x000f22000c1e1500 */
[----:B------:R-:W0:Y:S01]  /*01d0*/  S2R R10, SR_CgaCtaId ;  /* 0x00000000000a7919 */ /* 0x000e220000008800 */
[----:B------:R-:W-:-:S04]  /*01e0*/  MOV R7, 0x400 ;  /* 0x0000040000077802 */ /* 0x000fc80000000f00 */
[----:B0-----:R-:W-:-:S05]  /*01f0*/  LEA R7, R10, R7, 0x18 ;  /* 0x000000070a077211 */ /* 0x001fca00078ec0ff */
[----:B------:R-:W-:-:S04]  /*0200*/  IMAD R7, R18, 0x24, R7 ;  /* 0x0000002412077824 */ /* 0x000fc800078e0207 */
[----:B------:R-:W-:-:S05]  /*0210*/  IMAD R10, R16, 0x2, R7 ;  /* 0x00000002100a7824 */ /* 0x000fca00078e0207 */
[----:B--2---:R0:W-:Y:S04]  /*0220*/  @P1 STS.U16 [R10+0x2], R11 ;  /* 0x0000020b0a001388 */ /* 0x0041e80000000400 */
[----:B---3--:R0:W-:Y:S04]  /*0230*/  @!P2 STS.U16 [R7], R12 ;  /* 0x0000000c0700a388 */ /* 0x0081e80000000400 */
[----:B----4-:R0:W-:Y:S01]  /*0240*/  @!P4 STS.U16 [R7+0x22], R14 ;  /* 0x0000220e0700c388 */ /* 0x0101e20000000400 */
[----:B------:R-:W-:Y:S06]  /*0250*/  BAR.SYNC.DEFER_BLOCKING 0x0 ;  /* 0x0000000000007b1d */ /* 0x000fec0000010000 */
[----:B------:R-:W-:Y:S05]  /*0260*/  @!P1 EXIT ;  /* 0x000000000000994d */ /* 0x000fea0003800000 */
[----:B------:R-:W-:-:S13]  /*0270*/  ISETP.LT.OR P0, PT, R4, 0x1, P0 ;  /* 0x000000010400780c */ /* 0x000fda0000701670 */
[----:B0-----:R-:W0:Y:S01]  /*0280*/  @!P0 LDS.U16 R11, [R10] ;  /* 0x000000000a0b8984 */ /* 0x001e220000000400 */
[----:B------:R-:W1:Y:S03]  /*0290*/  @!P0 LDC.64 R8, c[0x0][0x390] ;  /* 0x0000e400ff088b82 */ /* 0x000e660000000a00 */
[----:B------:R-:W2:Y:S01]  /*02a0*/  @!P0 LDS.U16 R7, [R10+0x4] ;  /* 0x000004000a078984 */ /* 0x000ea20000000400 */
[----:B-1----:R-:W-:-:S04]  /*02b0*/  @!P0 IMAD.WIDE R8, R0, 0x2, R8 ;  /* 0x0000000200088825 */ /* 0x002fc800078e0208 */
[----:B0-----:R-:W-:-:S05]  /*02c0*/  @!P0 IMAD.MOV R11, RZ, RZ, -R11 ;  /* 0x000000ffff0b8224 */ /* 0x001fca00078e0a0b */
[----:B------:R-:W-:-:S05]  /*02d0*/  @!P0 PRMT R12, R11, 0x7710, RZ ;  /* 0x000077100b0c8816 */ /* 0x000fca00000000ff */
[----:B--2---:R-:W-:-:S05]  /*02e0*/  @!P0 IMAD.IADD R7, R7, 0x1, R12 ;  /* 0x0000000107078824 */ /* 0x004fca00078e020c */
[----:B------:R0:W-:Y:S01]  /*02f0*/  @!P0 STG.E.U16 desc[UR6][R8.64], R7 ;  /* 0x0000000708008986 */ /* 0x0001e2000c101506 */
[----:B------:R-:W-:Y:S05]  /*0300*/  @!P0 EXIT ;  /* 0x000000000000894d */ /* 0x000fea0003800000 */
[----:B------:R-:W-:-:S13]  /*0310*/  ISETP.NE.AND P0, PT, R4, RZ, PT ;  /* 0x000000ff0400720c */ /* 0x000fda0003f05270 */
[----:B------:R-:W-:Y:S05]  /*0320*/  @P0 BRA `(.L_x_2) ;  /* 0x0000000000380947 */ /* 0x000fea0003800000 */
[C---:B0-----:R-:W-:Y:S01]  /*0330*/  IMAD.SHL.U32 R7, R5.reuse, 0x2, RZ ;  /* 0x0000000205077824 */ /* 0x041fe200078e00ff */
[----:B------:R-:W-:Y:S01]  /*0340*/  SHF.L.U64.HI R5, R5, 0x1, R6 ;  /* 0x0000000105057819 */ /* 0x000fe20000010206 */
[----:B------:R-:W0:Y:S03]  /*0350*/  LDCU.64 UR8, c[0x0][0x390] ;  /* 0x00007200ff0877ac */ /* 0x000e260008000a00 */
[----:B------:R-:W-:-:S04]  /*0360*/  IADD3 R2, P0, PT, R7, UR10, RZ ;  /* 0x0000000a07027c10 */ /* 0x000fc8000ff1e0ff */
[----:B------:R-:W-:-:S05]  /*0370*/  IADD3.X R3, PT, PT, R5, UR11, RZ, P0, !PT ;  /* 0x0000000b05037c10 */ /* 0x000fca00087fe4ff */
[----:B------:R-:W2:Y:S04]  /*0380*/  LDG.E.U16 R4, desc[UR6][R2.64] ;  /* 0x0000000602047981 */ /* 0x000ea8000c1e1500 */
[----:B------:R-:W3:Y:S01]  /*0390*/  LDG.E.U16 R0, desc[UR6][R2.64+0x2] ;  /* 0x0000020602007981 */ /* 0x000ee2000c1e1500 */
[----:B--2---:R-:W-:Y:S01]  /*03a0*/  IMAD.MOV R6, RZ, RZ, -R4 ;  /* 0x000000ffff067224 */ /* 0x004fe200078e0a04 */
[----:B0-----:R-:W-:-:S04]  /*03b0*/  IADD3 R4, P0, PT, R7, UR8, RZ ;  /* 0x0000000807047c10 */ /* 0x001fc8000ff1e0ff */
[----:B------:R-:W-:Y:S02]  /*03c0*/  PRMT R7, R6, 0x7710, RZ ;  /* 0x0000771006077816 */ /* 0x000fe400000000ff */
[----:B------:R-:W-:-:S03]  /*03d0*/  IADD3.X R5, PT, PT, R5, UR9, RZ, P0, !PT ;  /* 0x0000000905057c10 */ /* 0x000fc600087fe4ff */
[----:B---3--:R-:W-:-:S05]  /*03e0*/  IMAD.IADD R7, R0, 0x1, R7 ;  /* 0x0000000100077824 */ /* 0x008fca00078e0207 */
[----:B------:R-:W-:Y:S01]  /*03f0*/  STG.E.U16 desc[UR6][R4.64], R7 ;  /* 0x0000000704007986 */ /* 0x000fe2000c101506 */
[----:B------:R-:W-:Y:S05]  /*0400*/  EXIT ;  /* 0x000000000000794d */ /* 0x000fea0003800000 */
.L_x_2:
[----:B------:R-:W-:-:S13]  /*0410*/  ISETP.NE.AND P0, PT, R4, UR4, PT ;  /* 0x0000000404007c0c */ /* 0x000fda000bf05270 */
[----:B------:R-:W-:Y:S05]  /*0420*/  @P0 EXIT ;  /* 0x000000000000094d */ /* 0x000fea0003800000 */
[----:B0-----:R-:W2:Y:S01]  /*0430*/  LDG.E.U16 R7, desc[UR6][R2.64+-0x2] ;  /* 0xfffffe0602077981 */ /* 0x001ea2000c1e1500 */
[----:B------:R-:W0:Y:S03]  /*0440*/  LDC.64 R4, c[0x0][0x390] ;  /* 0x0000e400ff047b82 */ /* 0x000e260000000a00 */
[----:B------:R-:W3:Y:S01]  /*0450*/  LDG.E.U16 R6, desc[UR6][R2.64] ;  /* 0x0000000602067981 */ /* 0x000ee2000c1e1500 */
[----:B0-----:R-:W-:-:S04]  /*0460*/  IMAD.WIDE R4, R0, 0x2, R4 ;  /* 0x0000000200047825 */ /* 0x001fc800078e0204 */
[----:B--2---:R-:W-:-:S05]  /*0470*/  IMAD.MOV R7, RZ, RZ, -R7 ;  /* 0x000000ffff077224 */ /* 0x004fca00078e0a07 */
[----:B------:R-:W-:-:S05]  /*0480*/  PRMT R7, R7, 0x7710, RZ ;  /* 0x0000771007077816 */ /* 0x000fca00000000ff */
[----:B---3--:R-:W-:-:S05]  /*0490*/  IMAD.IADD R7, R6, 0x1, R7 ;  /* 0x0000000106077824 */ /* 0x008fca00078e0207 */
[----:B------:R-:W-:Y:S01]  /*04a0*/  STG.E.U16 desc[UR6][R4.64], R7 ;  /* 0x0000000704007986 */ /* 0x000fe2000c101506 */
[----:B------:R-:W-:Y:S05]  /*04b0*/  EXIT ;  /* 0x000000000000794d */ /* 0x000fea0003800000 */
.L_x_3:
        /* <DEDUP_REMOVED lines=12> */
.L_x_45:


//--------------------- .text._Z20GgaussianBlurYSharediPfS_iiPs --------------------------
	.section	.text._Z20GgaussianBlurYSharediPfS_iiPs,"ax",@progbits
	.align	128
        .global         _Z20GgaussianBlurYSharediPfS_iiPs
        .type           _Z20GgaussianBlurYSharediPfS_iiPs,@function
        .size           _Z20GgaussianBlurYSharediPfS_iiPs,(.L_x_42 - _Z20GgaussianBlurYSharediPfS_iiPs)
        .other          _Z20GgaussianBlurYSharediPfS_iiPs,@"STO_CUDA_ENTRY STV_DEFAULT"
_Z20GgaussianBlurYSharediPfS_iiPs:
.text._Z20GgaussianBlurYSharediPfS_iiPs:
[----:B------:R-:W-:Y:S01]  /*0000*/  LDC R1, c[0x0][0x37c] ;  /* 0x0000df00ff017b82 */ /* 0x000fe20000000800 */
[----:B------:R-:W0:Y:S07]  /*0010*/  S2R R0, SR_TID.X ;  /* 0x0000000000007919 */ /* 0x000e2e0000002100 */
[----:B------:R-:W0:Y:S01]  /*0020*/  S2UR UR4, SR_CTAID.X ;  /* 0x00000000000479c3 */ /* 0x000e220000002500 */
[----:B------:R-:W1:Y:S01]  /*0030*/  LDCU.64 UR6, c[0x0][0x398] ;  /* 0x00007300ff0677ac */ /* 0x000e620008000a00 */
[----:B------:R-:W2:Y:S01]  /*0040*/  S2R R3, SR_TID.Y ;  /* 0x0000000000037919 */ /* 0x000ea20000002200 */
[----:B------:R-:W2:Y:S05]  /*0050*/  S2R R4, SR_CTAID.Y ;  /* 0x0000000000047919 */ /* 0x000eaa0000002600 */
[----:B------:R-:W0:Y:S01]  /*0060*/  LDC R5, c[0x0][0x360] ;  /* 0x0000d800ff057b82 */ /* 0x000e220000000800 */
[----:B------:R-:W2:Y:S01]  /*0070*/  LDCU UR5, c[0x0][0x364] ;  /* 0x00006c80ff0577ac */ /* 0x000ea20008000800 */
[----:B0-----:R-:W-:-:S05]  /*0080*/  IMAD R7, R5, UR4, R0 ;  /* 0x0000000405077c24 */ /* 0x001fca000f8e0200 */
[----:B-1----:R-:W-:Y:S01]  /*0090*/  ISETP.GE.AND P0, PT, R7, UR7, PT ;  /* 0x0000000707007c0c */ /* 0x002fe2000bf06270 */
[----:B--2---:R-:W-:-:S05]  /*00a0*/  IMAD R4, R4, UR5, R3 ;  /* 0x0000000504047c24 */ /* 0x004fca000f8e0203 */
[----:B------:R-:W-:-:S13]  /*00b0*/  ISETP.GE.OR P0, PT, R4, UR6, P0 ;  /* 0x0000000604007c0c */ /* 0x000fda0008706670 */
[----:B------:R-:W-:Y:S05]  /*00c0*/  @P0 EXIT ;  /* 0x000000000000094d */ /* 0x000fea0003800000 */
[----:B------:R-:W0:Y:S01]  /*00d0*/  LDCU UR10, c[0x0][0x380] ;  /* 0x00007000ff0a77ac */ /* 0x000e220008000800 */
[----:B------:R-:W1:Y:S01]  /*00e0*/  LDC.64 R10, c[0x0][0x390] ;  /* 0x0000e400ff0a7b82 */ /* 0x000e620000000a00 */
[----:B------:R-:W-:Y:S01]  /*00f0*/  IMAD R2, R4, UR7, R7 ;  /* 0x0000000704027c24 */ /* 0x000fe2000f8e0207 */
[----:B------:R-:W2:Y:S01]  /*0100*/  LDCU.64 UR8, c[0x0][0x358] ;  /* 0x00006b00ff0877ac */ /* 0x000ea20008000a00 */
[----:B0-----:R-:W-:-:S06]  /*0110*/  USHF.L.U32 UR4, UR10, 0x1, URZ ;  /* 0x000000010a047899 */ /* 0x001fcc00080006ff */
[----:B------:R-:W-:Y:S01]  /*0120*/  ISETP.GT.AND P0, PT, R3, UR4, PT ;  /* 0x0000000403007c0c */ /* 0x000fe2000bf04270 */
[----:B-1----:R-:W-:-:S06]  /*0130*/  IMAD.WIDE R10, R2, 0x4, R10 ;  /* 0x00000004020a7825 */ /* 0x002fcc00078e020a */
[----:B--2---:R-:W2:Y:S06]  /*0140*/  LDG.E R10, desc[UR8][R10.64] ;  /* 0x000000080a0a7981 */ /* 0x004eac000c1e1900 */
[----:B------:R-:W0:Y:S02]  /*0150*/  @!P0 LDC.64 R8, c[0x0][0x388] ;  /* 0x0000e200ff088b82 */ /* 0x000e240000000a00 */
[----:B0-----:R-:W-:-:S05]  /*0160*/  @!P0 IMAD.WIDE.U32 R8, R3, 0x4, R8 ;  /* 0x0000000403088825 */ /* 0x001fca00078e0008 */
[----:B------:R0:W3:Y:S01]  /*0170*/  @!P0 LDG.E R12, desc[UR8][R8.64] ;  /* 0x00000008080c8981 */ /* 0x0000e2000c1e1900 */
[----:B------:R-:W1:Y:S01]  /*0180*/  S2R R14, SR_CgaCtaId ;  /* 0x00000000000e7919 */ /* 0x000e620000008800 */
[----:B------:R-:W-:Y:S01]  /*0190*/  MOV R7, 0x400 ;  /* 0x0000040000077802 */ /* 0x000fe20000000f00 */
[C---:B------:R-:W-:Y:S01]  /*01a0*/  IMAD R6, R5.reuse, UR5, RZ ;  /* 0x0000000505067c24 */ /* 0x040fe2000f8e02ff */
[----:B------:R-:W-:Y:S02]  /*01b0*/  UISETP.GE.AND UP0, UPT, UR10, URZ, UPT ;  /* 0x000000ff0a00728c */ /* 0x000fe4000bf06270 */
[----:B-1----:R-:W-:Y:S01]  /*01c0*/  LEA R7, R14, R7, 0x18 ;  /* 0x000000070e077211 */ /* 0x002fe200078ec0ff */
[----:B------:R-:W-:-:S04]  /*01d0*/  IMAD R14, R5, R3, R0 ;  /* 0x00000003050e7224 */ /* 0x000fc800078e0200 */
[--C-:B------:R-:W-:Y:S02]  /*01e0*/  IMAD R6, R6, 0x4, R7.reuse ;  /* 0x0000000406067824 */ /* 0x100fe400078e0207 */
[----:B------:R-:W-:Y:S02]  /*01f0*/  IMAD R15, R14, 0x4, R7 ;  /* 0x000000040e0f7824 */ /* 0x000fe400078e0207 */
[----:B------:R-:W-:Y:S01]  /*0200*/  @!P0 IMAD R13, R3, 0x4, R6 ;  /* 0x00000004030d8824 */ /* 0x000fe200078e0206 */
[----:B0-----:R-:W-:-:S04]  /*0210*/  CS2R R8, SRZ ;  /* 0x0000000000087805 */ /* 0x001fc8000001ff00 */
[----:B---3--:R0:W-:Y:S04]  /*0220*/  @!P0 STS [R13], R12 ;  /* 0x0000000c0d008388 */ /* 0x0081e80000000800 */
[----:B--2---:R0:W-:Y:S01]  /*0230*/  STS [R15], R10 ;  /* 0x0000000a0f007388 */ /* 0x0041e20000000800 */
[----:B------:R-:W-:Y:S06]  /*0240*/  BAR.SYNC.DEFER_BLOCKING 0x0 ;  /* 0x0000000000007b1d */ /* 0x000fec0000010000 */
[----:B------:R-:W-:Y:S05]  /*0250*/  BRA.U !UP0, `(.L_x_4) ;  /* 0x0000000508987547 */ /* 0x000fea000b800000 */
[----:B------:R-:W-:Y:S01]  /*0260*/  UISETP.GE.U32.AND UP0, UPT, UR10, 0x2, UPT ;  /* 0x000000020a00788c */ /* 0x000fe2000bf06070 */
[----:B------:R-:W-:Y:S01]  /*0270*/  CS2R R8, SRZ ;  /* 0x0000000000087805 */ /* 0x000fe2000001ff00 */
[----:B------:R-:W-:-:S07]  /*0280*/  UIADD3 UR5, UPT, UPT, -UR10, URZ, URZ ;  /* 0x000000ff0a057290 */ /* 0x000fce000fffe1ff */
[----:B------:R-:W-:Y:S05]  /*0290*/  BRA.U !UP0, `(.L_x_5) ;  /* 0x0000000108dc7547 */ /* 0x000fea000b800000 */
[----:B0-----:R-:W-:Y:S01]  /*02a0*/  IADD3 R12, PT, PT, R3, -UR10, RZ ;  /* 0x8000000a030c7c10 */ /* 0x001fe2000fffe0ff */
[----:B------:R-:W-:Y:S01]  /*02b0*/  UIADD3 UR4, UPT, UPT, UR4, 0x1, URZ ;  /* 0x0000000104047890 */ /* 0x000fe2000fffe0ff */
[----:B------:R-:W-:Y:S01]  /*02c0*/  IMAD R10, R0, 0x4, R7 ;  /* 0x00000004000a7824 */ /* 0x000fe200078e0207 */
[----:B------:R-:W-:Y:S01]  /*02d0*/  UIADD3 UR5, UPT, UPT, -UR10, 0x1, URZ ;  /* 0x000000010a057890 */ /* 0x000fe2000fffe1ff */
[C---:B------:R-:W-:Y:S01]  /*02e0*/  IADD3 R16, PT, PT, R12.reuse, 0x2, RZ ;  /* 0x000000020c107810 */ /* 0x040fe20007ffe0ff */
[C---:B------:R-:W-:Y:S01]  /*02f0*/  VIADD R14, R12.reuse, 0x3 ;  /* 0x000000030c0e7836 */ /* 0x040fe20000000000 */
[----:B------:R-:W-:Y:S01]  /*0300*/  ULOP3.LUT UR4, UR4, 0xfffffffc, URZ, 0xc0, !UPT ;  /* 0xfffffffc04047892 */ /* 0x000fe2000f8ec0ff */
[----:B------:R-:W-:Y:S01]  /*0310*/  IMAD R12, R12, R5, RZ ;  /* 0x000000050c0c7224 */ /* 0x000fe200078e02ff */
[----:B------:R-:W0:Y:S01]  /*0320*/  LDCU UR6, c[0x0][0x398] ;  /* 0x00007300ff0677ac */ /* 0x000e220008000800 */
[----:B------:R-:W-:Y:S02]  /*0330*/  VIADD R22, R4, -UR10 ;  /* 0x8000000a04167c36 */ /* 0x000fe40008000000 */
[----:B------:R-:W-:Y:S01]  /*0340*/  VIADD R11, R6, 0x8 ;  /* 0x00000008060b7836 */ /* 0x000fe20000000000 */
[----:B------:R-:W-:Y:S01]  /*0350*/  UIADD3 UR4, UPT, UPT, -UR4, URZ, URZ ;  /* 0x000000ff04047290 */ /* 0x000fe2000fffe1ff */
[----:B------:R-:W-:-:S02]  /*0360*/  IMAD.MOV.U32 R8, RZ, RZ, RZ ;  /* 0x000000ffff087224 */ /* 0x000fc400078e00ff */
[-C--:B------:R-:W-:Y:S02]  /*0370*/  IMAD R13, R14, R5.reuse, RZ ;  /* 0x000000050e0d7224 */ /* 0x080fe400078e02ff */
[----:B------:R-:W-:Y:S02]  /*0380*/  IMAD R17, R16, R5, RZ ;  /* 0x0000000510117224 */ /* 0x000fe400078e02ff */
[----:B------:R-:W-:-:S07]  /*0390*/  IMAD.IADD R15, R12, 0x1, R5 ;  /* 0x000000010c0f7824 */ /* 0x000fce00078e0205 */
.L_x_6:
[C---:B------:R-:W-:Y:S01]  /*03a0*/  IADD3 R14, PT, PT, R22.reuse, 0x1, RZ ;  /* 0x00000001160e7810 */ /* 0x040fe20007ffe0ff */
[C---:B------:R-:W-:Y:S01]  /*03b0*/  VIADD R16, R22.reuse, 0x2 ;  /* 0x0000000216107836 */ /* 0x040fe20000000000 */
[----:B0-----:R-:W-:Y:S01]  /*03c0*/  ISETP.GE.AND P0, PT, R22, UR6, PT ;  /* 0x0000000616007c0c */ /* 0x001fe2000bf06270 */
[----:B------:R-:W-:Y:S01]  /*03d0*/  UIADD3 UR4, UPT, UPT, UR4, 0x4, URZ ;  /* 0x0000000404047890 */ /* 0x000fe2000fffe0ff */
[----:B------:R-:W-:Y:S01]  /*03e0*/  ISETP.GE.AND P1, PT, R14, UR6, PT ;  /* 0x000000060e007c0c */ /* 0x000fe2000bf26270 */
[----:B------:R-:W-:Y:S01]  /*03f0*/  UIADD3 UR5, UPT, UPT, UR5, 0x4, URZ ;  /* 0x0000000405057890 */ /* 0x000fe2000fffe0ff */
[----:B------:R-:W-:Y:S01]  /*0400*/  ISETP.LT.OR P0, PT, R22, RZ, P0 ;  /* 0x000000ff1600720c */ /* 0x000fe20000701670 */
[----:B------:R-:W-:Y:S01]  /*0410*/  UISETP.NE.AND UP0, UPT, UR4, URZ, UPT ;  /* 0x000000ff0400728c */ /* 0x000fe2000bf05270 */
[----:B------:R-:W-:Y:S01]  /*0420*/  ISETP.LT.OR P1, PT, R14, RZ, P1 ;  /* 0x000000ff0e00720c */ /* 0x000fe20000f21670 */
[----:B------:R-:W-:Y:S01]  /*0430*/  VIADD R14, R22, 0x3 ;  /* 0x00000003160e7836 */ /* 0x000fe20000000000 */
[----:B------:R-:W-:-:S02]  /*0440*/  ISETP.GE.AND P2, PT, R16, UR6, PT ;  /* 0x0000000610007c0c */ /* 0x000fc4000bf46270 */
[----:B------:R-:W-:Y:S02]  /*0450*/  IADD3 R22, PT, PT, R22, 0x4, RZ ;  /* 0x0000000416167810 */ /* 0x000fe40007ffe0ff */
[----:B------:R-:W-:Y:S02]  /*0460*/  ISETP.LT.OR P2, PT, R16, RZ, P2 ;  /* 0x000000ff1000720c */ /* 0x000fe40001741670 */
[----:B------:R-:W-:-:S03]  /*0470*/  ISETP.GE.AND P3, PT, R14, UR6, PT ;  /* 0x000000060e007c0c */ /* 0x000fc6000bf66270 */
[----:B------:R-:W0:Y:S01]  /*0480*/  @!P0 LDS R19, [R11+-0x8] ;  /* 0xfffff8000b138984 */ /* 0x000e220000000800 */
[----:B------:R-:W-:Y:S01]  /*0490*/  ISETP.LT.OR P3, PT, R14, RZ, P3 ;  /* 0x000000ff0e00720c */ /* 0x000fe20001f61670 */
[--C-:B------:R-:W-:Y:S01]  /*04a0*/  @!P0 IMAD R14, R12, 0x4, R10.reuse ;  /* 0x000000040c0e8824 */ /* 0x100fe200078e020a */
[----:B------:R-:W-:Y:S01]  /*04b0*/  @!P1 LEA R16, R15, R10, 0x2 ;  /* 0x0000000a0f109211 */ /* 0x000fe200078e10ff */
[----:B------:R-:W1:Y:S04]  /*04c0*/  @!P1 LDS R21, [R11+-0x4] ;  /* 0xfffffc000b159984 */ /* 0x000e680000000800 */
[----:B------:R-:W2:Y:S01]  /*04d0*/  @!P0 LDS R14, [R14] ;  /* 0x000000000e0e8984 */ /* 0x000ea20000000800 */
[----:B------:R-:W-:-:S03]  /*04e0*/  @!P2 IMAD R18, R17, 0x4, R10 ;  /* 0x000000041112a824 */ /* 0x000fc600078e020a */
[----:B------:R-:W3:Y:S02]  /*04f0*/  @!P1 LDS R16, [R16] ;  /* 0x0000000010109984 */ /* 0x000ee40000000800 */
[--C-:B------:R-:W-:Y:S02]  /*0500*/  @!P3 IMAD R20, R13, 0x4, R10.reuse ;  /* 0x000000040d14b824 */ /* 0x100fe400078e020a */
[----:B------:R-:W4:Y:S01]  /*0510*/  @!P2 LDS R23, [R11] ;  /* 0x000000000b17a984 */ /* 0x000f220000000800 */
[----:B------:R-:W-:-:S03]  /*0520*/  IMAD R10, R5, 0x10, R10 ;  /* 0x00000010050a7824 */ /* 0x000fc600078e020a */
[----:B------:R-:W5:Y:S04]  /*0530*/  @!P2 LDS R18, [R18] ;  /* 0x000000001212a984 */ /* 0x000f680000000800 */
[----:B------:R0:W5:Y:S04]  /*0540*/  @!P3 LDS R25, [R11+0x4] ;  /* 0x000004000b19b984 */ /* 0x0001680000000800 */
[----:B------:R-:W5:Y:S01]  /*0550*/  @!P3 LDS R20, [R20] ;  /* 0x000000001414b984 */ /* 0x000f620000000800 */
[----:B0-----:R-:W-:Y:S02]  /*0560*/  VIADD R11, R11, 0x10 ;  /* 0x000000100b0b7836 */ /* 0x001fe40000000000 */
[----:B------:R-:W-:-:S04]  /*0570*/  @!P0 FADD R8, R8, R19 ;  /* 0x0000001308088221 */ /* 0x000fc80000000000 */
[----:B-1----:R-:W-:Y:S01]  /*0580*/  @!P1 FADD R8, R8, R21 ;  /* 0x0000001508089221 */ /* 0x002fe20000000000 */
[----:B--2---:R-:W-:-:S04]  /*0590*/  @!P0 FFMA R9, R14, R19, R9 ;  /* 0x000000130e098223 */ /* 0x004fc80000000009 */
[----:B---3--:R-:W-:Y:S01]  /*05a0*/  @!P1 FFMA R9, R16, R21, R9 ;  /* 0x0000001510099223 */ /* 0x008fe20000000009 */
[----:B----4-:R-:W-:-:S03]  /*05b0*/  @!P2 FADD R8, R8, R23 ;  /* 0x000000170808a221 */ /* 0x010fc60000000000 */
[----:B-----5:R-:W-:Y:S01]  /*05c0*/  @!P2 FFMA R9, R18, R23, R9 ;  /* 0x000000171209a223 */ /* 0x020fe20000000009 */
[----:B------:R-:W-:-:S03]  /*05d0*/  @!P3 FADD R8, R8, R25 ;  /* 0x000000190808b221 */ /* 0x000fc60000000000 */
[----:B------:R-:W-:Y:S01]  /*05e0*/  @!P3 FFMA R9, R20, R25, R9 ;  /* 0x000000191409b223 */ /* 0x000fe20000000009 */
[----:B------:R-:W-:Y:S06]  /*05f0*/  BRA.U UP0, `(.L_x_6) ;  /* 0xfffffffd00687547 */ /* 0x000fec000b83ffff */
[----:B------:R-:W-:-:S12]  /*0600*/  UIADD3 UR5, UPT, UPT, UR5, -0x1, URZ ;  /* 0xffffffff05057890 */ /* 0x000fd8000fffe0ff */
.L_x_5:
[----:B0-----:R-:W0:Y:S02]  /*0610*/  LDC R15, c[0x0][0x380] ;  /* 0x0000e000ff0f7b82 */ /* 0x001e240000000800 */
[----:B0-----:R-:W-:-:S04]  /*0620*/  LOP3.LUT R10, R15, 0x1, RZ, 0xc0, !PT ;  /* 0x000000010f0a7812 */ /* 0x001fc800078ec0ff */
[----:B------:R-:W-:-:S13]  /*0630*/  ISETP.NE.U32.AND P0, PT, R10, 0x1, PT ;  /* 0x000000010a00780c */ /* 0x000fda0003f05070 */
[----:B------:R-:W-:Y:S05]  /*0640*/  @P0 BRA `(.L_x_7) ;  /* 0x0000000000600947 */ /* 0x000fea0003800000 */
[----:B------:R-:W-:-:S04]  /*0650*/  IADD3 R11, PT, PT, R4, UR5, RZ ;  /* 0x00000005040b7c10 */ /* 0x000fc8000fffe0ff */
[C---:B------:R-:W-:Y:S01]  /*0660*/  ISETP.GE.AND P0, PT, R11.reuse, UR6, PT ;  /* 0x000000060b007c0c */ /* 0x040fe2000bf06270 */
[----:B------:R-:W-:-:S03]  /*0670*/  VIADD R10, R11, 0x1 ;  /* 0x000000010b0a7836 */ /* 0x000fc60000000000 */
[----:B------:R-:W-:Y:S01]  /*0680*/  ISETP.LT.OR P0, PT, R11, RZ, P0 ;  /* 0x000000ff0b00720c */ /* 0x000fe20000701670 */
[----:B------:R-:W-:Y:S01]  /*0690*/  VIADD R11, R15, UR5 ;  /* 0x000000050f0b7c36 */ /* 0x000fe20008000000 */
[----:B------:R-:W-:-:S03]  /*06a0*/  ISETP.GE.AND P1, PT, R10, UR6, PT ;  /* 0x000000060a007c0c */ /* 0x000fc6000bf26270 */
[----:B------:R-:W-:Y:S01]  /*06b0*/  IMAD R14, R11, 0x4, R6 ;  /* 0x000000040b0e7824 */ /* 0x000fe200078e0206 */
[----:B------:R-:W-:-:S07]  /*06c0*/  ISETP.LT.OR P1, PT, R10, RZ, P1 ;  /* 0x000000ff0a00720c */ /* 0x000fce0000f21670 */
[C---:B------:R-:W-:Y:S01]  /*06d0*/  @!P0 VIADD R10, R3.reuse, UR5 ;  /* 0x00000005030a8c36 */ /* 0x040fe20008000000 */
[----:B------:R-:W0:Y:S03]  /*06e0*/  @!P0 LDS R11, [R14] ;  /* 0x000000000e0b8984 */ /* 0x000e260000000800 */
[----:B------:R-:W-:Y:S02]  /*06f0*/  @!P0 IMAD R10, R10, R5, R0 ;  /* 0x000000050a0a8224 */ /* 0x000fe400078e0200 */
[----:B------:R-:W-:Y:S01]  /*0700*/  @!P1 IADD3 R12, PT, PT, R3, UR5, RZ ;  /* 0x00000005030c9c10 */ /* 0x000fe2000fffe0ff */
[----:B------:R-:W-:Y:S02]  /*0710*/  UIADD3 UR5, UPT, UPT, UR5, 0x2, URZ ;  /* 0x0000000205057890 */ /* 0x000fe4000fffe0ff */
[----:B------:R-:W-:Y:S02]  /*0720*/  @!P0 LEA R10, R10, R7, 0x2 ;  /* 0x000000070a0a8211 */ /* 0x000fe400078e10ff */
[----:B------:R-:W-:-:S04]  /*0730*/  @!P1 IMAD R13, R12, R5, R5 ;  /* 0x000000050c0d9224 */ /* 0x000fc800078e0205 */
[----:B------:R-:W-:Y:S01]  /*0740*/  @!P1 IMAD.IADD R12, R13, 0x1, R0 ;  /* 0x000000010d0c9824 */ /* 0x000fe200078e0200 */
[----:B------:R-:W1:Y:S03]  /*0750*/  @!P0 LDS R10, [R10] ;  /* 0x000000000a0a8984 */ /* 0x000e660000000800 */
[----:B------:R-:W-:Y:S01]  /*0760*/  @!P1 IMAD R12, R12, 0x4, R7 ;  /* 0x000000040c0c9824 */ /* 0x000fe200078e0207 */
[----:B------:R-:W2:Y:S05]  /*0770*/  @!P1 LDS R13, [R14+0x4] ;  /* 0x000004000e0d9984 */ /* 0x000eaa0000000800 */
[----:B------:R-:W3:Y:S01]  /*0780*/  @!P1 LDS R12, [R12] ;  /* 0x000000000c0c9984 */ /* 0x000ee20000000800 */
[----:B0-----:R-:W-:Y:S01]  /*0790*/  @!P0 FADD R8, R8, R11 ;  /* 0x0000000b08088221 */ /* 0x001fe20000000000 */
[----:B-1----:R-:W-:-:S03]  /*07a0*/  @!P0 FFMA R9, R10, R11, R9 ;  /* 0x0000000b0a098223 */ /* 0x002fc60000000009 */
[----:B--2---:R-:W-:Y:S01]  /*07b0*/  @!P1 FADD R8, R8, R13 ;  /* 0x0000000d08089221 */ /* 0x004fe20000000000 */
[----:B---3--:R-:W-:-:S07]  /*07c0*/  @!P1 FFMA R9, R12, R13, R9 ;  /* 0x0000000d0c099223 */ /* 0x008fce0000000009 */
.L_x_7:
[----:B------:R-:W-:Y:S01]  /*07d0*/  IADD3 R4, PT, PT, R4, UR5, RZ ;  /* 0x0000000504047c10 */ /* 0x000fe2000fffe0ff */
[----:B------:R-:W-:Y:S03]  /*07e0*/  BSSY.RECONVERGENT B0, `(.L_x_4) ;  /* 0x000000d000007945 */ /* 0x000fe60003800200 */
[----:B------:R-:W-:-:S04]  /*07f0*/  ISETP.GE.AND P0, PT, R4, UR6, PT ;  /* 0x0000000604007c0c */ /* 0x000fc8000bf06270 */
[----:B------:R-:W-:-:S13]  /*0800*/  ISETP.LT.OR P0, PT, R4, RZ, P0 ;  /* 0x000000ff0400720c */ /* 0x000fda0000701670 */
[----:B------:R-:W-:Y:S05]  /*0810*/  @P0 BRA `(.L_x_8) ;  /* 0x0000000000240947 */ /* 0x000fea0003800000 */
[----:B------:R-:W-:Y:S02]  /*0820*/  VIADD R3, R3, UR5 ;  /* 0x0000000503037c36 */ /* 0x000fe40008000000 */
[----:B------:R-:W-:Y:S02]  /*0830*/  VIADD R11, R15, UR5 ;  /* 0x000000050f0b7c36 */ /* 0x000fe40008000000 */
[----:B------:R-:W-:-:S03]  /*0840*/  IMAD R0, R3, R5, R0 ;  /* 0x0000000503007224 */ /* 0x000fc600078e0200 */
[----:B------:R-:W-:Y:S01]  /*0850*/  LEA R11, R11, R6, 0x2 ;  /* 0x000000060b0b7211 */ /* 0x000fe200078e10ff */
[----:B------:R-:W-:-:S05]  /*0860*/  IMAD R0, R0, 0x4, R7 ;  /* 0x0000000400007824 */ /* 0x000fca00078e0207 */
[----:B------:R-:W0:Y:S04]  /*0870*/  LDS R11, [R11] ;  /* 0x000000000b0b7984 */ /* 0x000e280000000800 */
[----:B------:R-:W1:Y:S01]  /*0880*/  LDS R0, [R0] ;  /* 0x0000000000007984 */ /* 0x000e620000000800 */
[----:B0-----:R-:W-:Y:S01]  /*0890*/  FADD R8, R8, R11 ;  /* 0x0000000b08087221 */ /* 0x001fe20000000000 */
[----:B-1----:R-:W-:-:S07]  /*08a0*/  FFMA R9, R0, R11, R9 ;  /* 0x0000000b00097223 */ /* 0x002fce0000000009 */
.L_x_8:
[----:B------:R-:W-:Y:S05]  /*08b0*/  BSYNC.RECONVERGENT B0 ;  /* 0x0000000000007941 */ /* 0x000fea0003800200 */
.L_x_4:
[----:B------:R-:W1:Y:S01]  /*08c0*/  MUFU.RCP R3, R8 ;  /* 0x0000000800037308 */ /* 0x000e620000001000 */
[----:B------:R-:W-:Y:S07]  /*08d0*/  BSSY.RECONVERGENT B0, `(.L_x_9) ;  /* 0x000000c000007945 */ /* 0x000fee0003800200 */
[----:B------:R-:W2:Y:S01]  /*08e0*/  FCHK P0, R9, R8 ;  /* 0x0000000809007302 */ /* 0x000ea20000000000 */
[----:B-1----:R-:W-:-:S04]  /*08f0*/  FFMA R0, R3, -R8, 1 ;  /* 0x3f80000003007423 */ /* 0x002fc80000000808 */
[----:B------:R-:W-:-:S04]  /*0900*/  FFMA R0, R3, R0, R3 ;  /* 0x0000000003007223 */ /* 0x000fc80000000003 */
[----:B------:R-:W-:-:S04]  /*0910*/  FFMA R4, R0, R9, RZ ;  /* 0x0000000900047223 */ /* 0x000fc800000000ff */
[----:B------:R-:W-:-:S04]  /*0920*/  FFMA R3, R4, -R8, R9 ;  /* 0x8000000804037223 */ /* 0x000fc80000000009 */
[----:B------:R-:W-:Y:S01]  /*0930*/  FFMA R0, R0, R3, R4 ;  /* 0x0000000300007223 */ /* 0x000fe20000000004 */
[----:B--2---:R-:W-:Y:S06]  /*0940*/  @!P0 BRA `(.L_x_10) ;  /* 0x0000000000108947 */ /* 0x004fec0003800000 */
[----:B------:R-:W-:Y:S01]  /*0950*/  IMAD.MOV.U32 R0, RZ, RZ, R9 ;  /* 0x000000ffff007224 */ /* 0x000fe200078e0009 */
[----:B------:R-:W-:Y:S02]  /*0960*/  MOV R3, R8 ;  /* 0x0000000800037202 */ /* 0x000fe40000000f00 */
[----:B------:R-:W-:-:S07]  /*0970*/  MOV R4, 0x990 ;  /* 0x0000099000047802 */ /* 0x000fce0000000f00 */
[----:B0-----:R-:W-:Y:S05]  /*0980*/  CALL.REL.NOINC `($__internal_0_$__cuda_sm3x_div_rn_noftz_f32_slowpath) ;  /* 0x0000000000187944 */ /* 0x001fea0003c00000 */
.L_x_10:
[----:B------:R-:W-:Y:S05]  /*0990*/  BSYNC.RECONVERGENT B0 ;  /* 0x0000000000007941 */ /* 0x000fea0003800200 */
.L_x_9:
[----:B------:R-:W1:Y:S01]  /*09a0*/  LDC.64 R4, c[0x0][0x3a0] ;  /* 0x0000e800ff047b82 */ /* 0x000e620000000a00 */
[----:B------:R-:W2:Y:S01]  /*09b0*/  F2I.TRUNC.NTZ R7, R0 ;  /* 0x0000000000077305 */ /* 0x000ea2000020f100 */
[----:B-1----:R-:W-:-:S05]  /*09c0*/  IMAD.WIDE R2, R2, 0x2, R4 ;  /* 0x0000000202027825 */ /* 0x002fca00078e0204 */
[----:B--2---:R-:W-:Y:S01]  /*09d0*/  STG.E.U16 desc[UR8][R2.64], R7 ;  /* 0x0000000702007986 */ /* 0x004fe2000c101508 */
[----:B------:R-:W-:Y:S05]  /*09e0*/  EXIT ;  /* 0x000000000000794d */ /* 0x000fea0003800000 */
        .weak           $__internal_0_$__cuda_sm3x_div_rn_noftz_f32_slowpath
        .type           $__internal_0_$__cuda_sm3x_div_rn_noftz_f32_slowpath,@function
        .size           $__internal_0_$__cuda_sm3x_div_rn_noftz_f32_slowpath,(.L_x_42 - $__internal_0_$__cuda_sm3x_div_rn_noftz_f32_slowpath)
$__internal_0_$__cuda_sm3x_div_rn_noftz_f32_slowpath:
[----:B------:R-:W-:Y:S01]  /*09f0*/  SHF.R.U32.HI R6, RZ, 0x17, R3 ;  /* 0x00000017ff067819 */ /* 0x000fe20000011603 */
[----:B------:R-:W-:Y:S01]  /*0a00*/  BSSY.RECONVERGENT B1, `(.L_x_11) ;  /* 0x0000062000017945 */ /* 0x000fe20003800200 */
[----:B------:R-:W-:Y:S02]  /*0a10*/  SHF.R.U32.HI R5, RZ, 0x17, R0 ;  /* 0x00000017ff057819 */ /* 0x000fe40000011600 */
[----:B------:R-:W-:Y:S02]  /*0a20*/  LOP3.LUT R10, R6, 0xff, RZ, 0xc0, !PT ;  /* 0x000000ff060a7812 */ /* 0x000fe400078ec0ff */
[----:B------:R-:W-:-:S03]  /*0a30*/  LOP3.LUT R8, R5, 0xff, RZ, 0xc0, !PT ;  /* 0x000000ff05087812 */ /* 0x000fc600078ec0ff */
[----:B------:R-:W-:Y:S02]  /*0a40*/  VIADD R7, R10, 0xffffffff ;  /* 0xffffffff0a077836 */ /* 0x000fe40000000000 */
[----:B------:R-:W-:-:S03]  /*0a50*/  VIADD R6, R8, 0xffffffff ;  /* 0xffffffff08067836 */ /* 0x000fc60000000000 */
[----:B------:R-:W-:-:S04]  /*0a60*/  ISETP.GT.U32.AND P0, PT, R7, 0xfd, PT ;  /* 0x000000fd0700780c */ /* 0x000fc80003f04070 */
[----:B------:R-:W-:-:S13]  /*0a70*/  ISETP.GT.U32.OR P0, PT, R6, 0xfd, P0 ;  /* 0x000000fd0600780c */ /* 0x000fda0000704470 */
[----:B------:R-:W-:Y:S01]  /*0a80*/  @!P0 MOV R5, RZ ;  /* 0x000000ff00058202 */ /* 0x000fe20000000f00 */
[----:B------:R-:W-:Y:S06]  /*0a90*/  @!P0 BRA `(.L_x_12) ;  /* 0x00000000005c8947 */ /* 0x000fec0003800000 */
[----:B------:R-:W-:Y:S02]  /*0aa0*/  FSETP.GTU.FTZ.AND P0, PT, |R0|, +INF , PT ;  /* 0x7f8000000000780b */ /* 0x000fe40003f1c200 */
[----:B------:R-:W-:-:S04]  /*0ab0*/  FSETP.GTU.FTZ.AND P1, PT, |R3|, +INF , PT ;  /* 0x7f8000000300780b */ /* 0x000fc80003f3c200 */
[----:B------:R-:W-:-:S13]  /*0ac0*/  PLOP3.LUT P0, PT, P0, P1, PT, 0xf8, 0x8f ;  /* 0x00000000008f781c */ /* 0x000fda0000703f70 */
[----:B------:R-:W-:Y:S05]  /*0ad0*/  @P0 BRA `(.L_x_13) ;  /* 0x00000004004c0947 */ /* 0x000fea0003800000 */
[----:B------:R-:W-:-:S13]  /*0ae0*/  LOP3.LUT P0, RZ, R3, 0x7fffffff, R0, 0xc8, !PT ;  /* 0x7fffffff03ff7812 */ /* 0x000fda000780c800 */
[----:B------:R-:W-:Y:S05]  /*0af0*/  @!P0 BRA `(.L_x_14) ;  /* 0x00000004003c8947 */ /* 0x000fea0003800000 */
[C---:B------:R-:W-:Y:S02]  /*0b00*/  FSETP.NEU.FTZ.AND P1, PT, |R0|.reuse, +INF , PT ;  /* 0x7f8000000000780b */ /* 0x040fe40003f3d200 */
[----:B------:R-:W-:Y:S02]  /*0b10*/  FSETP.NEU.FTZ.AND P2, PT, |R3|, +INF , PT ;  /* 0x7f8000000300780b */ /* 0x000fe40003f5d200 */
[----:B------:R-:W-:-:S11]  /*0b20*/  FSETP.NEU.FTZ.AND P0, PT, |R0|, +INF , PT ;  /* 0x7f8000000000780b */ /* 0x000fd60003f1d200 */
[----:B------:R-:W-:Y:S05]  /*0b30*/  @!P2 BRA !P1, `(.L_x_14) ;  /* 0x00000004002ca947 */ /* 0x000fea0004800000 */
[----:B------:R-:W-:-:S04]  /*0b40*/  LOP3.LUT P1, RZ, R0, 0x7fffffff, RZ, 0xc0, !PT ;  /* 0x7fffffff00ff7812 */ /* 0x000fc8000782c0ff */
[----:B------:R-:W-:-:S13]  /*0b50*/  PLOP3.LUT P1, PT, P2, P1, PT, 0x2f, 0xf2 ;  /* 0x0000000000f2781c */ /* 0x000fda0001722577 */
[----:B------:R-:W-:Y:S05]  /*0b60*/  @P1 BRA `(.L_x_15) ;  /* 0x0000000400181947 */ /* 0x000fea0003800000 */
[----:B------:R-:W-:-:S04]  /*0b70*/  LOP3.LUT P1, RZ, R3, 0x7fffffff, RZ, 0xc0, !PT ;  /* 0x7fffffff03ff7812 */ /* 0x000fc8000782c0ff */
[----:B------:R-:W-:-:S13]  /*0b80*/  PLOP3.LUT P0, PT, P0, P1, PT, 0x2f, 0xf2 ;  /* 0x0000000000f2781c */ /* 0x000fda0000702577 */
[----:B------:R-:W-:Y:S05]  /*0b90*/  @P0 BRA `(.L_x_16) ;  /* 0x0000000400000947 */ /* 0x000fea0003800000 */
[----:B------:R-:W-:Y:S02]  /*0ba0*/  ISETP.GE.AND P0, PT, R6, RZ, PT ;  /* 0x000000ff0600720c */ /* 0x000fe40003f06270 */
[----:B------:R-:W-:-:S11]  /*0bb0*/  ISETP.GE.AND P1, PT, R7, RZ, PT ;  /* 0x000000ff0700720c */ /* 0x000fd60003f26270 */
[----:B------:R-:W-:Y:S02]  /*0bc0*/  @P0 IMAD.MOV.U32 R5, RZ, RZ, RZ ;  /* 0x000000ffff050224 */ /* 0x000fe400078e00ff */
[----:B------:R-:W-:Y:S01]  /*0bd0*/  @!P0 FFMA R0, R0, 1.84467440737095516160e+19, RZ ;  /* 0x5f80000000008823 */ /* 0x000fe200000000ff */
[----:B------:R-:W-:Y:S02]  /*0be0*/  @!P0 IMAD.MOV.U32 R5, RZ, RZ, -0x40 ;  /* 0xffffffc0ff058424 */ /* 0x000fe400078e00ff */
[----:B------:R-:W-:-:S03]  /*0bf0*/  @!P1 FFMA R3, R3, 1.84467440737095516160e+19, RZ ;  /* 0x5f80000003039823 */ /* 0x000fc600000000ff */
[----:B------:R-:W-:-:S07]  /*0c00*/  @!P1 IADD3 R5, PT, PT, R5, 0x40, RZ ;  /* 0x0000004005059810 */ /* 0x000fce0007ffe0ff */
.L_x_12:
[----:B------:R-:W-:Y:S01]  /*0c10*/  LEA R6, R10, 0xc0800000, 0x17 ;  /* 0xc08000000a067811 */ /* 0x000fe200078eb8ff */
[----:B------:R-:W-:Y:S04]  /*0c20*/  BSSY.RECONVERGENT B2, `(.L_x_17) ;  /* 0x0000036000027945 */ /* 0x000fe80003800200 */
[----:B------:R-:W-:Y:S02]  /*0c30*/  IMAD.IADD R6, R3, 0x1, -R6 ;  /* 0x0000000103067824 */ /* 0x000fe400078e0a06 */
[----:B------:R-:W-:Y:S02]  /*0c40*/  VIADD R3, R8, 0xffffff81 ;  /* 0xffffff8108037836 */ /* 0x000fe40000000000 */
[----:B------:R0:W1:Y:S01]  /*0c50*/  MUFU.RCP R7, R6 ;  /* 0x0000000600077308 */ /* 0x0000620000001000 */
[----:B------:R-:W-:Y:S01]  /*0c60*/  FADD.FTZ R9, -R6, -RZ ;  /* 0x800000ff06097221 */ /* 0x000fe20000010100 */
[C---:B------:R-:W-:Y:S01]  /*0c70*/  IMAD R0, R3.reuse, -0x800000, R0 ;  /* 0xff80000003007824 */ /* 0x040fe200078e0200 */
[----:B0-----:R-:W-:-:S04]  /*0c80*/  IADD3 R6, PT, PT, R3, 0x7f, -R10 ;  /* 0x0000007f03067810 */ /* 0x001fc80007ffe80a */
[----:B------:R-:W-:Y:S01]  /*0c90*/  IADD3 R6, PT, PT, R6, R5, RZ ;  /* 0x0000000506067210 */ /* 0x000fe20007ffe0ff */
[----:B-1----:R-:W-:-:S04]  /*0ca0*/  FFMA R8, R7, R9, 1 ;  /* 0x3f80000007087423 */ /* 0x002fc80000000009 */
[----:B------:R-:W-:-:S04]  /*0cb0*/  FFMA R12, R7, R8, R7 ;  /* 0x00000008070c7223 */ /* 0x000fc80000000007 */
[----:B------:R-:W-:-:S04]  /*0cc0*/  FFMA R7, R0, R12, RZ ;  /* 0x0000000c00077223 */ /* 0x000fc800000000ff */
[----:B------:R-:W-:-:S04]  /*0cd0*/  FFMA R8, R9, R7, R0 ;  /* 0x0000000709087223 */ /* 0x000fc80000000000 */
[----:B------:R-:W-:-:S04]  /*0ce0*/  FFMA R7, R12, R8, R7 ;  /* 0x000000080c077223 */ /* 0x000fc80000000007 */
[----:B------:R-:W-:-:S04]  /*0cf0*/  FFMA R8, R9, R7, R0 ;  /* 0x0000000709087223 */ /* 0x000fc80000000000 */
[----:B------:R-:W-:-:S05]  /*0d00*/  FFMA R0, R12, R8, R7 ;  /* 0x000000080c007223 */ /* 0x000fca0000000007 */
[----:B------:R-:W-:-:S04]  /*0d10*/  SHF.R.U32.HI R3, RZ, 0x17, R0 ;  /* 0x00000017ff037819 */ /* 0x000fc80000011600 */
[----:B------:R-:W-:-:S05]  /*0d20*/  LOP3.LUT R3, R3, 0xff, RZ, 0xc0, !PT ;  /* 0x000000ff03037812 */ /* 0x000fca00078ec0ff */
[----:B------:R-:W-:-:S04]  /*0d30*/  IMAD.IADD R9, R3, 0x1, R6 ;  /* 0x0000000103097824 */ /* 0x000fc800078e0206 */
[----:B------:R-:W-:-:S05]  /*0d40*/  VIADD R3, R9, 0xffffffff ;  /* 0xffffffff09037836 */ /* 0x000fca0000000000 */
[----:B------:R-:W-:-:S13]  /*0d50*/  ISETP.GE.U32.AND P0, PT, R3, 0xfe, PT ;  /* 0x000000fe0300780c */ /* 0x000fda0003f06070 */
[----:B------:R-:W-:Y:S05]  /*0d60*/  @!P0 BRA `(.L_x_18) ;  /* 0x0000000000808947 */ /* 0x000fea0003800000 */
[----:B------:R-:W-:-:S13]  /*0d70*/  ISETP.GT.AND P0, PT, R9, 0xfe, PT ;  /* 0x000000fe0900780c */ /* 0x000fda0003f04270 */
[----:B------:R-:W-:Y:S05]  /*0d80*/  @P0 BRA `(.L_x_19) ;  /* 0x00000000006c0947 */ /* 0x000fea0003800000 */
[----:B------:R-:W-:-:S13]  /*0d90*/  ISETP.GE.AND P0, PT, R9, 0x1, PT ;  /* 0x000000010900780c */ /* 0x000fda0003f06270 */
[----:B------:R-:W-:Y:S05]  /*0da0*/  @P0 BRA `(.L_x_20) ;  /* 0x0000000000740947 */ /* 0x000fea0003800000 */
[----:B------:R-:W-:Y:S02]  /*0db0*/  ISETP.GE.AND P0, PT, R9, -0x18, PT ;  /* 0xffffffe80900780c */ /* 0x000fe40003f06270 */
[----:B------:R-:W-:-:S11]  /*0dc0*/  LOP3.LUT R0, R0, 0x80000000, RZ, 0xc0, !PT ;  /* 0x8000000000007812 */ /* 0x000fd600078ec0ff */
[----:B------:R-:W-:Y:S05]  /*0dd0*/  @!P0 BRA `(.L_x_20) ;  /* 0x0000000000688947 */ /* 0x000fea0003800000 */
[CCC-:B------:R-:W-:Y:S01]  /*0de0*/  FFMA.RZ R3, R12.reuse, R8.reuse, R7.reuse ;  /* 0x000000080c037223 */ /* 0x1c0fe2000000c007 */
[CCC-:B------:R-:W-:Y:S01]  /*0df0*/  FFMA.RM R6, R12.reuse, R8.reuse, R7.reuse ;  /* 0x000000080c067223 */ /* 0x1c0fe20000004007 */
[C---:B------:R-:W-:Y:S02]  /*0e00*/  ISETP.NE.AND P2, PT, R9.reuse, RZ, PT ;  /* 0x000000ff0900720c */ /* 0x040fe40003f45270 */
[----:B------:R-:W-:Y:S02]  /*0e10*/  ISETP.NE.AND P1, PT, R9, RZ, PT ;  /* 0x000000ff0900720c */ /* 0x000fe40003f25270 */
[----:B------:R-:W-:Y:S01]  /*0e20*/  LOP3.LUT R5, R3, 0x7fffff, RZ, 0xc0, !PT ;  /* 0x007fffff03057812 */ /* 0x000fe200078ec0ff */
[----:B------:R-:W-:Y:S01]  /*0e30*/  FFMA.RP R3, R12, R8, R7 ;  /* 0x000000080c037223 */ /* 0x000fe20000008007 */
[----:B------:R-:W-:Y:S01]  /*0e40*/  IADD3 R8, PT, PT, R9, 0x20, RZ ;  /* 0x0000002009087810 */ /* 0x000fe20007ffe0ff */
[----:B------:R-:W-:Y:S01]  /*0e50*/  IMAD.MOV R7, RZ, RZ, -R9 ;  /* 0x000000ffff077224 */ /* 0x000fe200078e0a09 */
[----:B------:R-:W-:-:S02]  /*0e60*/  LOP3.LUT R5, R5, 0x800000, RZ, 0xfc, !PT ;  /* 0x0080000005057812 */ /* 0x000fc400078efcff */
[----:B------:R-:W-:Y:S02]  /*0e70*/  FSETP.NEU.FTZ.AND P0, PT, R3, R6, PT ;  /* 0x000000060300720b */ /* 0x000fe40003f1d000 */
[----:B------:R-:W-:Y:S02]  /*0e80*/  SHF.L.U32 R8, R5, R8, RZ ;  /* 0x0000000805087219 */ /* 0x000fe400000006ff */
[----:B------:R-:W-:Y:S02]  /*0e90*/  SEL R6, R7, RZ, P2 ;  /* 0x000000ff07067207 */ /* 0x000fe40001000000 */
[----:B------:R-:W-:Y:S02]  /*0ea0*/  ISETP.NE.AND P1, PT, R8, RZ, P1 ;  /* 0x000000ff0800720c */ /* 0x000fe40000f25270 */
[----:B------:R-:W-:Y:S02]  /*0eb0*/  SHF.R.U32.HI R6, RZ, R6, R5 ;  /* 0x00000006ff067219 */ /* 0x000fe40000011605 */
[----:B------:R-:W-:-:S02]  /*0ec0*/  PLOP3.LUT P0, PT, P0, P1, PT, 0xf8, 0x8f ;  /* 0x00000000008f781c */ /* 0x000fc40000703f70 */
[----:B------:R-:W-:Y:S02]  /*0ed0*/  SHF.R.U32.HI R8, RZ, 0x1, R6 ;  /* 0x00000001ff087819 */ /* 0x000fe40000011606 */
[----:B------:R-:W-:-:S04]  /*0ee0*/  SEL R3, RZ, 0x1, !P0 ;  /* 0x00000001ff037807 */ /* 0x000fc80004000000 */
[----:B------:R-:W-:-:S04]  /*0ef0*/  LOP3.LUT R3, R3, 0x1, R8, 0xf8, !PT ;  /* 0x0000000103037812 */ /* 0x000fc800078ef808 */
[----:B------:R-:W-:-:S05]  /*0f00*/  LOP3.LUT R3, R3, R6, RZ, 0xc0, !PT ;  /* 0x0000000603037212 */ /* 0x000fca00078ec0ff */
[----:B------:R-:W-:-:S05]  /*0f10*/  IMAD.IADD R3, R8, 0x1, R3 ;  /* 0x0000000108037824 */ /* 0x000fca00078e0203 */
[----:B------:R-:W-:Y:S01]  /*0f20*/  LOP3.LUT R0, R3, R0, RZ, 0xfc, !PT ;  /* 0x0000000003007212 */ /* 0x000fe200078efcff */
[----:B------:R-:W-:Y:S06]  /*0f30*/  BRA `(.L_x_20) ;  /* 0x0000000000107947 */ /* 0x000fec0003800000 */
.L_x_19:
[----:B------:R-:W-:-:S04]  /*0f40*/  LOP3.LUT R0, R0, 0x80000000, RZ, 0xc0, !PT ;  /* 0x8000000000007812 */ /* 0x000fc800078ec0ff */
[----:B------:R-:W-:Y:S01]  /*0f50*/  LOP3.LUT R0, R0, 0x7f800000, RZ, 0xfc, !PT ;  /* 0x7f80000000007812 */ /* 0x000fe200078efcff */
[----:B------:R-:W-:Y:S06]  /*0f60*/  BRA `(.L_x_20) ;  /* 0x0000000000047947 */ /* 0x000fec0003800000 */
.L_x_18:
[----:B------:R-:W-:-:S07]  /*0f70*/  LEA R0, R6, R0, 0x17 ;  /* 0x0000000006007211 */ /* 0x000fce00078eb8ff */
.L_x_20:
[----:B------:R-:W-:Y:S05]  /*0f80*/  BSYNC.RECONVERGENT B2 ;  /* 0x0000000000027941 */ /* 0x000fea0003800200 */
.L_x_17:
[----:B------:R-:W-:Y:S05]  /*0f90*/  BRA `(.L_x_21) ;  /* 0x0000000000207947 */ /* 0x000fea0003800000 */
.L_x_16:
[----:B------:R-:W-:-:S04]  /*0fa0*/  LOP3.LUT R0, R3, 0x80000000, R0, 0x48, !PT ;  /* 0x8000000003007812 */ /* 0x000fc800078e4800 */
[----:B------:R-:W-:Y:S01]  /*0fb0*/  LOP3.LUT R0, R0, 0x7f800000, RZ, 0xfc, !PT ;  /* 0x7f80000000007812 */ /* 0x000fe200078efcff */
[----:B------:R-:W-:Y:S06]  /*0fc0*/  BRA `(.L_x_21) ;  /* 0x0000000000147947 */ /* 0x000fec0003800000 */
.L_x_15:
[----:B------:R-:W-:Y:S01]  /*0fd0*/  LOP3.LUT R0, R3, 0x80000000, R0, 0x48, !PT ;  /* 0x8000000003007812 */ /* 0x000fe200078e4800 */
[----:B------:R-:W-:Y:S06]  /*0fe0*/  BRA `(.L_x_21) ;  /* 0x00000000000c7947 */ /* 0x000fec0003800000 */
.L_x_14:
[----:B------:R-:W0:Y:S01]  /*0ff0*/  MUFU.RSQ R0, -QNAN ;  /* 0xffc0000000007908 */ /* 0x000e220000001400 */
[----:B------:R-:W-:Y:S05]  /*1000*/  BRA `(.L_x_21) ;  /* 0x0000000000047947 */ /* 0x000fea0003800000 */
.L_x_13:
[----:B------:R-:W-:-:S07]  /*1010*/  FADD.FTZ R0, R0, R3 ;  /* 0x0000000300007221 */ /* 0x000fce0000010000 */
.L_x_21:
[----:B------:R-:W-:Y:S05]  /*1020*/  BSYNC.RECONVERGENT B1 ;  /* 0x0000000000017941 */ /* 0x000fea0003800200 */
.L_x_11:
[----:B------:R-:W-:-:S04]  /*1030*/  IMAD.MOV.U32 R5, RZ, RZ, 0x0 ;  /* 0x00000000ff057424 */ /* 0x000fc800078e00ff */
[----:B0-----:R-:W-:Y:S05]  /*1040*/  RET.REL.NODEC R4 `(_Z20GgaussianBlurYSharediPfS_iiPs) ;  /* 0xffffffec04ec7950 */ /* 0x001fea0003c3ffff */
.L_x_22:
        /* <DEDUP_REMOVED lines=11> */
.L_x_42:


//--------------------- .text._Z19GaussianBlurXSharediPhPfS0_ii --------------------------
	.section	.text._Z19GaussianBlurXSharediPhPfS0_ii,"ax",@progbits
	.align	128
        .global         _Z19GaussianBlurXSharediPhPfS0_ii
        .type           _Z19GaussianBlurXSharediPhPfS0_ii,@function
        .size           _Z19GaussianBlurXSharediPhPfS0_ii,(.L_x_43 - _Z19GaussianBlurXSharediPhPfS0_ii)
        .other          _Z19GaussianBlurXSharediPhPfS0_ii,@"STO_CUDA_ENTRY STV_DEFAULT"
_Z19GaussianBlurXSharediPhPfS0_ii:
.text._Z19GaussianBlurXSharediPhPfS0_ii:
[----:B------:R-:W-:Y:S01]  /*0000*/  LDC R1, c[0x0][0x37c] ;  /* 0x0000df00ff017b82 */ /* 0x000fe20000000800 */
[----:B------:R-:W0:Y:S01]  /*0010*/  S2R R9, SR_TID.X ;  /* 0x0000000000097919 */ /* 0x000e220000002100 */
[----:B------:R-:W0:Y:S01]  /*0020*/  LDCU UR8, c[0x0][0x360] ;  /* 0x00006c00ff0877ac */ /* 0x000e220008000800 */
[----:B------:R-:W0:Y:S01]  /*0030*/  S2R R0, SR_CTAID.X ;  /* 0x0000000000007919 */ /* 0x000e220000002500 */
[----:B------:R-:W1:Y:S01]  /*0040*/  LDCU UR4, c[0x0][0x364] ;  /* 0x00006c80ff0477ac */ /* 0x000e620008000800 */
[----:B------:R-:W1:Y:S01]  /*0050*/  S2R R10, SR_TID.Y ;  /* 0x00000000000a7919 */ /* 0x000e620000002200 */
[----:B------:R-:W2:Y:S01]  /*0060*/  LDCU.64 UR10, c[0x0][0x3a0] ;  /* 0x00007400ff0a77ac */ /* 0x000ea20008000a00 */
[----:B------:R-:W1:Y:S01]  /*0070*/  S2R R3, SR_CTAID.Y ;  /* 0x0000000000037919 */ /* 0x000e620000002600 */
[----:B0-----:R-:W-:-:S05]  /*0080*/  IMAD R0, R0, UR8, R9 ;  /* 0x0000000800007c24 */ /* 0x001fca000f8e0209 */
[----:B--2---:R-:W-:Y:S01]  /*0090*/  ISETP.GE.AND P0, PT, R0, UR11, PT ;  /* 0x0000000b00007c0c */ /* 0x004fe2000bf06270 */
[----:B-1----:R-:W-:-:S05]  /*00a0*/  IMAD R3, R3, UR4, R10 ;  /* 0x0000000403037c24 */ /* 0x002fca000f8e020a */
[----:B------:R-:W-:-:S13]  /*00b0*/  ISETP.GE.OR P0, PT, R3, UR10, P0 ;  /* 0x0000000a03007c0c */ /* 0x000fda0008706670 */
[----:B------:R-:W-:Y:S05]  /*00c0*/  @P0 EXIT ;  /* 0x000000000000094d */ /* 0x000fea0003800000 */
[----:B------:R-:W0:Y:S01]  /*00d0*/  LDCU UR14, c[0x0][0x380] ;  /* 0x00007000ff0e77ac */ /* 0x000e220008000800 */
[----:B------:R-:W-:Y:S01]  /*00e0*/  IMAD R2, R3, UR11, R0 ;  /* 0x0000000b03027c24 */ /* 0x000fe2000f8e0200 */
[----:B------:R-:W1:Y:S01]  /*00f0*/  LDCU.64 UR16, c[0x0][0x388] ;  /* 0x00007100ff1077ac */ /* 0x000e620008000a00 */
[----:B------:R-:W2:Y:S01]  /*0100*/  LDCU.64 UR12, c[0x0][0x358] ;  /* 0x00006b00ff0c77ac */ /* 0x000ea20008000a00 */
[----:B0-----:R-:W-:Y:S02]  /*0110*/  USHF.L.U32 UR6, UR14, 0x1, URZ ;  /* 0x000000010e067899 */ /* 0x001fe400080006ff */
[----:B-1----:R-:W-:-:S04]  /*0120*/  IADD3 R6, P1, PT, R2, UR16, RZ ;  /* 0x0000001002067c10 */ /* 0x002fc8000ff3e0ff */
[----:B------:R-:W-:Y:S02]  /*0130*/  ISETP.GT.AND P0, PT, R9, UR6, PT ;  /* 0x0000000609007c0c */ /* 0x000fe4000bf04270 */
[----:B------:R-:W-:-:S05]  /*0140*/  LEA.HI.X.SX32 R7, R2, UR17, 0x1, P1 ;  /* 0x0000001102077c11 */ /* 0x000fca00088f0eff */
[----:B--2---:R-:W2:Y:S06]  /*0150*/  LDG.E.U8 R6, desc[UR12][R6.64] ;  /* 0x0000000c06067981 */ /* 0x004eac000c1e1100 */
[----:B------:R-:W0:Y:S02]  /*0160*/  @!P0 LDC.64 R4, c[0x0][0x390] ;  /* 0x0000e400ff048b82 */ /* 0x000e240000000a00 */
[----:B0-----:R-:W-:-:S05]  /*0170*/  @!P0 IMAD.WIDE.U32 R4, R9, 0x4, R4 ;  /* 0x0000000409048825 */ /* 0x001fca00078e0004 */
[----:B------:R0:W3:Y:S01]  /*0180*/  @!P0 LDG.E R8, desc[UR12][R4.64] ;  /* 0x0000000c04088981 */ /* 0x0000e2000c1e1900 */
[----:B------:R-:W1:Y:S01]  /*0190*/  S2UR UR7, SR_CgaCtaId ;  /* 0x00000000000779c3 */ /* 0x000e620000008800 */
[----:B------:R-:W-:Y:S01]  /*01a0*/  UMOV UR5, 0x400 ;  /* 0x0000040000057882 */ /* 0x000fe20000000000 */
[----:B------:R-:W-:Y:S02]  /*01b0*/  UIMAD UR4, UR8, UR4, URZ ;  /* 0x00000004080472a4 */ /* 0x000fe4000f8e02ff */
[----:B------:R-:W-:-:S04]  /*01c0*/  IMAD R3, R10, UR8, R9 ;  /* 0x000000080a037c24 */ /* 0x000fc8000f8e0209 */
[----:B------:R-:W-:Y:S01]  /*01d0*/  IMAD.SHL.U32 R11, R3, 0x4, RZ ;  /* 0x00000004030b7824 */ /* 0x000fe200078e00ff */
[----:B-1----:R-:W-:-:S04]  /*01e0*/  ULEA UR5, UR7, UR5, 0x18 ;  /* 0x0000000507057291 */ /* 0x002fc8000f8ec0ff */
[----:B------:R-:W-:-:S06]  /*01f0*/  ULEA UR4, UR4, UR5, 0x2 ;  /* 0x0000000504047291 */ /* 0x000fcc000f8e10ff */
[----:B------:R-:W-:Y:S01]  /*0200*/  @!P0 LEA R9, R9, UR4, 0x2 ;  /* 0x0000000409098c11 */ /* 0x000fe2000f8e10ff */
[----:B------:R-:W-:Y:S01]  /*0210*/  UISETP.GE.AND UP0, UPT, UR14, URZ, UPT ;  /* 0x000000ff0e00728c */ /* 0x000fe2000bf06270 */
[----:B0-----:R-:W-:Y:S02]  /*0220*/  IMAD.MOV.U32 R4, RZ, RZ, RZ ;  /* 0x000000ffff047224 */ /* 0x001fe400078e00ff */
[----:B------:R-:W-:Y:S02]  /*0230*/  IMAD.MOV.U32 R3, RZ, RZ, RZ ;  /* 0x000000ffff037224 */ /* 0x000fe400078e00ff */
[----:B------:R-:W-:Y:S01]  /*0240*/  VIADD R5, R11, UR5 ;  /* 0x000000050b057c36 */ /* 0x000fe20008000000 */
[----:B--2---:R-:W-:Y:S01]  /*0250*/  I2FP.F32.U32 R10, R6 ;  /* 0x00000006000a7245 */ /* 0x004fe20000201000 */
[----:B---3--:R0:W-:Y:S04]  /*0260*/  @!P0 STS [R9], R8 ;  /* 0x0000000809008388 */ /* 0x0081e80000000800 */
[----:B------:R0:W-:Y:S01]  /*0270*/  STS [R11+UR5], R10 ;  /* 0x0000000a0b007988 */ /* 0x0001e20008000805 */
[----:B------:R-:W-:Y:S06]  /*0280*/  BAR.SYNC.DEFER_BLOCKING 0x0 ;  /* 0x0000000000007b1d */ /* 0x000fec0000010000 */
[----:B------:R-:W-:Y:S05]  /*0290*/  BRA.U !UP0, `(.L_x_23) ;  /* 0x0000000908547547 */ /* 0x000fea000b800000 */
[----:B------:R-:W-:Y:S02]  /*02a0*/  UISETP.GE.U32.AND UP0, UPT, UR14, 0x4, UPT ;  /* 0x000000040e00788c */ /* 0x000fe4000bf06070 */
[----:B------:R-:W-:Y:S01]  /*02b0*/  IADD3 R7, PT, PT, RZ, -UR14, RZ ;  /* 0x8000000eff077c10 */ /* 0x000fe2000fffe0ff */
[----:B------:R-:W-:Y:S02]  /*02c0*/  IMAD.MOV.U32 R3, RZ, RZ, RZ ;  /* 0x000000ffff037224 */ /* 0x000fe400078e00ff */
[----:B------:R-:W-:-:S04]  /*02d0*/  IMAD.MOV.U32 R4, RZ, RZ, RZ ;  /* 0x000000ffff047224 */ /* 0x000fc800078e00ff */
[----:B------:R-:W-:Y:S05]  /*02e0*/  BRA.U !UP0, `(.L_x_24) ;  /* 0x0000000508307547 */ /* 0x000fea000b800000 */
[----:B------:R-:W-:Y:S01]  /*02f0*/  UIADD3 UR9, UPT, UPT, -UR14, 0x3, URZ ;  /* 0x000000030e097890 */ /* 0x000fe2000fffe1ff */
[----:B------:R-:W-:Y:S01]  /*0300*/  IMAD R6, R7, 0x4, R11 ;  /* 0x0000000407067824 */ /* 0x000fe200078e020b */
[----:B------:R-:W-:Y:S01]  /*0310*/  UIADD3 UR7, UPT, UPT, UR6, 0x1, URZ ;  /* 0x0000000106077890 */ /* 0x000fe2000fffe0ff */
[----:B------:R-:W-:Y:S01]  /*0320*/  IMAD.U32 R3, RZ, RZ, UR5 ;  /* 0x00000005ff037e24 */ /* 0x000fe2000f8e00ff */
[----:B------:R-:W-:Y:S01]  /*0330*/  IADD3 R22, PT, PT, R0, -UR14, RZ ;  /* 0x8000000e00167c10 */ /* 0x000fe2000fffe0ff */
[----:B------:R-:W1:Y:S01]  /*0340*/  LDCU UR8, c[0x0][0x3a4] ;  /* 0x00007480ff0877ac */ /* 0x000e620008000800 */
[----:B------:R-:W-:Y:S02]  /*0350*/  IMAD.U32 R7, RZ, RZ, UR9 ;  /* 0x00000009ff077e24 */ /* 0x000fe4000f8e00ff */
[----:B------:R-:W-:Y:S01]  /*0360*/  IADD3 R6, PT, PT, R6, 0x10, R3 ;  /* 0x0000001006067810 */ /* 0x000fe20007ffe003 */
[----:B------:R-:W-:Y:S01]  /*0370*/  ULOP3.LUT UR7, UR7, 0xfffffff8, URZ, 0xc0, !UPT ;  /* 0xfffffff807077892 */ /* 0x000fe2000f8ec0ff */
[----:B------:R-:W-:Y:S01]  /*0380*/  IMAD.MOV.U32 R3, RZ, RZ, RZ ;  /* 0x000000ffff037224 */ /* 0x000fe200078e00ff */
[----:B------:R-:W-:-:S02]  /*0390*/  UIADD3 UR10, UPT, UPT, UR4, 0x10, URZ ;  /* 0x00000010040a7890 */ /* 0x000fc4000fffe0ff */
[----:B------:R-:W-:-:S12]  /*03a0*/  UIADD3 UR7, UPT, UPT, -UR7, URZ, URZ ;  /* 0x000000ff07077290 */ /* 0x000fd8000fffe1ff */
.L_x_25:
[----:B-1----:R-:W-:Y:S01]  /*03b0*/  UMOV UR11, UR8 ;  /* 0x00000008000b7c82 */ /* 0x002fe20008000000 */
[C---:B0-----:R-:W-:Y:S01]  /*03c0*/  VIADD R10, R22.reuse, 0x1 ;  /* 0x00000001160a7836 */ /* 0x041fe20000000000 */
[C---:B------:R-:W-:Y:S01]  /*03d0*/  ISETP.GE.AND P1, PT, R22.reuse, UR11, PT ;  /* 0x0000000b16007c0c */ /* 0x040fe2000bf26270 */
[C---:B------:R-:W-:Y:S01]  /*03e0*/  VIADD R11, R22.reuse, 0x2 ;  /* 0x00000002160b7836 */ /* 0x040fe20000000000 */
[C---:B------:R-:W-:Y:S01]  /*03f0*/  IADD3 R12, PT, PT, R22.reuse, 0x3, RZ ;  /* 0x00000003160c7810 */ /* 0x040fe20007ffe0ff */
[C---:B------:R-:W-:Y:S01]  /*0400*/  VIADD R13, R22.reuse, 0x6 ;  /* 0x00000006160d7836 */ /* 0x040fe20000000000 */
[C---:B------:R-:W-:Y:S01]  /*0410*/  ISETP.LT.OR P1, PT, R22.reuse, RZ, P1 ;  /* 0x000000ff1600720c */ /* 0x040fe20000f21670 */
[----:B------:R-:W-:Y:S01]  /*0420*/  VIADD R14, R22, 0x7 ;  /* 0x00000007160e7836 */ /* 0x000fe20000000000 */
[----:B------:R-:W-:Y:S01]  /*0430*/  ISETP.GE.AND P0, PT, R10, UR11, PT ;  /* 0x0000000b0a007c0c */ /* 0x000fe2000bf06270 */
[----:B------:R-:W-:Y:S01]  /*0440*/  UIADD3 UR7, UPT, UPT, UR7, 0x8, URZ ;  /* 0x0000000807077890 */ /* 0x000fe2000fffe0ff */
[----:B------:R-:W-:-:S02]  /*0450*/  ISETP.GE.AND P3, PT, R11, UR11, PT ;  /* 0x0000000b0b007c0c */ /* 0x000fc4000bf66270 */
[----:B------:R-:W-:Y:S01]  /*0460*/  ISETP.LT.OR P0, PT, R10, RZ, P0 ;  /* 0x000000ff0a00720c */ /* 0x000fe20000701670 */
[C---:B------:R-:W-:Y:S01]  /*0470*/  VIADD R10, R22.reuse, 0x4 ;  /* 0x00000004160a7836 */ /* 0x040fe20000000000 */
[----:B------:R-:W-:Y:S01]  /*0480*/  ISETP.LT.OR P3, PT, R11, RZ, P3 ;  /* 0x000000ff0b00720c */ /* 0x000fe20001f61670 */
[----:B------:R-:W-:Y:S01]  /*0490*/  VIADD R11, R22, 0x5 ;  /* 0x00000005160b7836 */ /* 0x000fe20000000000 */
[----:B------:R-:W-:Y:S01]  /*04a0*/  ISETP.GE.AND P2, PT, R12, UR11, PT ;  /* 0x0000000b0c007c0c */ /* 0x000fe2000bf46270 */
[----:B------:R-:W-:Y:S01]  /*04b0*/  UISETP.NE.AND UP0, UPT, UR7, URZ, UPT ;  /* 0x000000ff0700728c */ /* 0x000fe2000bf05270 */
[----:B------:R-:W-:Y:S01]  /*04c0*/  ISETP.GE.AND P5, PT, R10, UR11, PT ;  /* 0x0000000b0a007c0c */ /* 0x000fe2000bfa6270 */
[----:B------:R-:W-:Y:S01]  /*04d0*/  @!P1 LDS R9, [R6+-0x10] ;  /* 0xfffff00006099984 */ /* 0x000fe20000000800 */
[----:B------:R-:W-:Y:S01]  /*04e0*/  ISETP.LT.OR P2, PT, R12, RZ, P2 ;  /* 0x000000ff0c00720c */ /* 0x000fe20001741670 */
[----:B------:R-:W-:Y:S01]  /*04f0*/  VIADD R22, R22, 0x8 ;  /* 0x0000000816167836 */ /* 0x000fe20000000000 */
[----:B------:R-:W-:Y:S01]  /*0500*/  ISETP.GE.AND P6, PT, R11, UR11, PT ;  /* 0x0000000b0b007c0c */ /* 0x000fe2000bfc6270 */
[----:B------:R-:W0:Y:S01]  /*0510*/  @!P1 LDS R8, [UR10+-0x10] ;  /* 0xfffff00aff089984 */ /* 0x000e220008000800 */
[----:B------:R-:W-:-:S02]  /*0520*/  ISETP.LT.OR P5, PT, R10, RZ, P5 ;  /* 0x000000ff0a00720c */ /* 0x000fc40002fa1670 */
[----:B------:R-:W-:Y:S01]  /*0530*/  ISETP.LT.OR P6, PT, R11, RZ, P6 ;  /* 0x000000ff0b00720c */ /* 0x000fe200037c1670 */
[----:B------:R-:W1:Y:S01]  /*0540*/  @!P0 LDS R10, [UR10+-0xc] ;  /* 0xfffff40aff0a8984 */ /* 0x000e620008000800 */
[----:B------:R-:W-:Y:S02]  /*0550*/  ISETP.GE.AND P4, PT, R13, UR11, PT ;  /* 0x0000000b0d007c0c */ /* 0x000fe4000bf86270 */
[----:B------:R-:W-:Y:S01]  /*0560*/  IADD3 R7, PT, PT, R7, 0x8, RZ ;  /* 0x0000000807077810 */ /* 0x000fe20007ffe0ff */
[----:B------:R-:W2:Y:S01]  /*0570*/  @!P0 LDS R11, [R6+-0xc] ;  /* 0xfffff400060b8984 */ /* 0x000ea20000000800 */
[----:B------:R-:W-:-:S03]  /*0580*/  ISETP.LT.OR P4, PT, R13, RZ, P4 ;  /* 0x000000ff0d00720c */ /* 0x000fc60002781670 */
[----:B------:R-:W3:Y:S04]  /*0590*/  @!P3 LDS R12, [UR10+-0x8] ;  /* 0xfffff80aff0cb984 */ /* 0x000ee80008000800 */
[----:B------:R-:W-:Y:S04]  /*05a0*/  @!P2 LDS R13, [R6+-0x4] ;  /* 0xfffffc00060da984 */ /* 0x000fe80000000800 */
[----:B------:R-:W-:Y:S04]  /*05b0*/  @!P5 LDS R15, [R6] ;  /* 0x00000000060fd984 */ /* 0x000fe80000000800 */
[----:B------:R-:W-:Y:S04]  /*05c0*/  @!P6 LDS R17, [R6+0x4] ;  /* 0x000004000611e984 */ /* 0x000fe80000000800 */
[----:B------:R-:W-:Y:S04]  /*05d0*/  @!P6 LDS R16, [UR10+0x4] ;  /* 0x0000040aff10e984 */ /* 0x000fe80008000800 */
[----:B------:R-:W-:Y:S04]  /*05e0*/  @!P4 LDS R19, [R6+0x8] ;  /* 0x000008000613c984 */ /* 0x000fe80000000800 */
[----:B------:R-:W-:Y:S01]  /*05f0*/  @!P4 LDS R18, [UR10+0x8] ;  /* 0x0000080aff12c984 */ /* 0x000fe20008000800 */
[----:B0-----:R-:W-:Y:S01]  /*0600*/  @!P1 FFMA R4, R9, R8, R4 ;  /* 0x0000000809049223 */ /* 0x001fe20000000004 */
[----:B------:R-:W-:-:S02]  /*0610*/  @!P1 FADD R3, R3, R8 ;  /* 0x0000000803039221 */ /* 0x000fc40000000000 */
[----:B------:R-:W0:Y:S01]  /*0620*/  @!P3 LDS R9, [R6+-0x8] ;  /* 0xfffff8000609b984 */ /* 0x000e220000000800 */
[C---:B------:R-:W-:Y:S01]  /*0630*/  ISETP.GE.AND P1, PT, R14.reuse, UR11, PT ;  /* 0x0000000b0e007c0c */ /* 0x040fe2000bf26270 */
[----:B-1----:R-:W-:Y:S02]  /*0640*/  @!P0 FADD R3, R3, R10 ;  /* 0x0000000a03038221 */ /* 0x002fe40000000000 */
[----:B------:R-:W1:Y:S01]  /*0650*/  @!P2 LDS R8, [UR10+-0x4] ;  /* 0xfffffc0aff08a984 */ /* 0x000e620008000800 */
[----:B------:R-:W-:Y:S01]  /*0660*/  ISETP.LT.OR P1, PT, R14, RZ, P1 ;  /* 0x000000ff0e00720c */ /* 0x000fe20000f21670 */
[----:B--2---:R-:W-:Y:S02]  /*0670*/  @!P0 FFMA R4, R11, R10, R4 ;  /* 0x0000000a0b048223 */ /* 0x004fe40000000004 */
[----:B------:R-:W2:Y:S01]  /*0680*/  @!P5 LDS R14, [UR10] ;  /* 0x0000000aff0ed984 */ /* 0x000ea20008000800 */
[----:B---3--:R-:W-:-:S09]  /*0690*/  @!P3 FADD R3, R3, R12 ;  /* 0x0000000c0303b221 */ /* 0x008fd20000000000 */
[----:B------:R3:W-:Y:S04]  /*06a0*/  @!P1 LDS R21, [R6+0xc] ;  /* 0x00000c0006159984 */ /* 0x0007e80000000800 */
[----:B------:R-:W4:Y:S01]  /*06b0*/  @!P1 LDS R20, [UR10+0xc] ;  /* 0x00000c0aff149984 */ /* 0x000f220008000800 */
[----:B------:R-:W-:Y:S01]  /*06c0*/  UIADD3 UR10, UPT, UPT, UR10, 0x20, URZ ;  /* 0x000000200a0a7890 */ /* 0x000fe2000fffe0ff */
[----:B---3--:R-:W-:Y:S02]  /*06d0*/  VIADD R6, R6, 0x20 ;  /* 0x0000002006067836 */ /* 0x008fe40000000000 */
[----:B0-----:R-:W-:-:S04]  /*06e0*/  @!P3 FFMA R4, R9, R12, R4 ;  /* 0x0000000c0904b223 */ /* 0x001fc80000000004 */
[----:B-1----:R-:W-:Y:S01]  /*06f0*/  @!P2 FFMA R4, R13, R8, R4 ;  /* 0x000000080d04a223 */ /* 0x002fe20000000004 */
[----:B------:R-:W-:-:S03]  /*0700*/  @!P2 FADD R3, R3, R8 ;  /* 0x000000080303a221 */ /* 0x000fc60000000000 */
[----:B--2---:R-:W-:Y:S01]  /*0710*/  @!P5 FFMA R4, R15, R14, R4 ;  /* 0x0000000e0f04d223 */ /* 0x004fe20000000004 */
[----:B------:R-:W-:-:S03]  /*0720*/  @!P5 FADD R3, R3, R14 ;  /* 0x0000000e0303d221 */ /* 0x000fc60000000000 */
[----:B------:R-:W-:Y:S01]  /*0730*/  @!P6 FFMA R4, R17, R16, R4 ;  /* 0x000000101104e223 */ /* 0x000fe20000000004 */
[----:B------:R-:W-:-:S03]  /*0740*/  @!P6 FADD R3, R3, R16 ;  /* 0x000000100303e221 */ /* 0x000fc60000000000 */
[----:B------:R-:W-:Y:S01]  /*0750*/  @!P4 FFMA R4, R19, R18, R4 ;  /* 0x000000121304c223 */ /* 0x000fe20000000004 */
[----:B------:R-:W-:-:S03]  /*0760*/  @!P4 FADD R3, R3, R18 ;  /* 0x000000120303c221 */ /* 0x000fc60000000000 */
[----:B----4-:R-:W-:Y:S01]  /*0770*/  @!P1 FFMA R4, R21, R20, R4 ;  /* 0x0000001415049223 */ /* 0x010fe20000000004 */
[----:B------:R-:W-:Y:S01]  /*0780*/  @!P1 FADD R3, R3, R20 ;  /* 0x0000001403039221 */ /* 0x000fe20000000000 */
[----:B------:R-:W-:Y:S06]  /*0790*/  BRA.U UP0, `(.L_x_25) ;  /* 0xfffffffd00047547 */ /* 0x000fec000b83ffff */
[----:B------:R-:W-:-:S07]  /*07a0*/  VIADD R7, R7, 0xfffffffd ;  /* 0xfffffffd07077836 */ /* 0x000fce0000000000 */
.L_x_24:
[----:B------:R-:W1:Y:S01]  /*07b0*/  LDCU UR7, c[0x0][0x380] ;  /* 0x00007000ff0777ac */ /* 0x000e620008000800 */
[----:B------:R-:W-:-:S04]  /*07c0*/  ULOP3.LUT UR6, UR6, 0x6, URZ, 0xc0, !UPT ;  /* 0x0000000606067892 */ /* 0x000fc8000f8ec0ff */
[----:B------:R-:W-:Y:S02]  /*07d0*/  UISETP.GE.U32.AND UP0, UPT, UR6, 0x3, UPT ;  /* 0x000000030600788c */ /* 0x000fe4000bf06070 */
[----:B-1----:R-:W-:-:S04]  /*07e0*/  ULOP3.LUT UR5, UR7, 0x1, URZ, 0xc0, !UPT ;  /* 0x0000000107057892 */ /* 0x002fc8000f8ec0ff */
[----:B------:R-:W-:-:S03]  /*07f0*/  UISETP.NE.U32.AND UP1, UPT, UR5, 0x1, UPT ;  /* 0x000000010500788c */ /* 0x000fc6000bf25070 */
[----:B------:R-:W-:Y:S08]  /*0800*/  BRA.U !UP0, `(.L_x_26) ;  /* 0x0000000108847547 */ /* 0x000ff0000b800000 */
[----:B------:R-:W1:Y:S01]  /*0810*/  LDCU UR5, c[0x0][0x380] ;  /* 0x00007000ff0577ac */ /* 0x000e620008000800 */
[----:B0-----:R-:W-:Y:S02]  /*0820*/  IMAD.IADD R8, R0, 0x1, R7 ;  /* 0x0000000100087824 */ /* 0x001fe400078e0207 */
[----:B------:R-:W-:Y:S02]  /*0830*/  IMAD R16, R7, 0x4, R5 ;  /* 0x0000000407107824 */ /* 0x000fe400078e0205 */
[C---:B------:R-:W-:Y:S01]  /*0840*/  VIADD R9, R8.reuse, 0x2 ;  /* 0x0000000208097836 */ /* 0x040fe20000000000 */
[C---:B------:R-:W-:Y:S02]  /*0850*/  IADD3 R6, PT, PT, R8.reuse, 0x1, RZ ;  /* 0x0000000108067810 */ /* 0x040fe40007ffe0ff */
[----:B------:R-:W-:Y:S02]  /*0860*/  ISETP.GE.AND P0, PT, R8, UR11, PT ;  /* 0x0000000b08007c0c */ /* 0x000fe4000bf06270 */
[----:B------:R-:W-:-:S02]  /*0870*/  ISETP.GE.AND P1, PT, R6, UR11, PT ;  /* 0x0000000b06007c0c */ /* 0x000fc4000bf26270 */
[C---:B------:R-:W-:Y:S01]  /*0880*/  ISETP.LT.OR P0, PT, R8.reuse, RZ, P0 ;  /* 0x000000ff0800720c */ /* 0x040fe20000701670 */
[----:B------:R-:W-:Y:S01]  /*0890*/  VIADD R8, R8, 0x3 ;  /* 0x0000000308087836 */ /* 0x000fe20000000000 */
[----:B------:R-:W-:Y:S02]  /*08a0*/  ISETP.LT.OR P1, PT, R6, RZ, P1 ;  /* 0x000000ff0600720c */ /* 0x000fe40000f21670 */
[----:B------:R-:W-:Y:S01]  /*08b0*/  ISETP.GE.AND P2, PT, R9, UR11, PT ;  /* 0x0000000b09007c0c */ /* 0x000fe2000bf46270 */
[----:B-1----:R-:W-:Y:S01]  /*08c0*/  VIADD R6, R7, UR5 ;  /* 0x0000000507067c36 */ /* 0x002fe20008000000 */
[----:B------:R-:W-:Y:S02]  /*08d0*/  ISETP.GE.AND P3, PT, R8, UR11, PT ;  /* 0x0000000b08007c0c */ /* 0x000fe4000bf66270 */
[----:B------:R-:W-:Y:S02]  /*08e0*/  ISETP.LT.OR P2, PT, R9, RZ, P2 ;  /* 0x000000ff0900720c */ /* 0x000fe40001741670 */
[----:B------:R-:W-:-:S02]  /*08f0*/  LEA R14, R6, UR4, 0x2 ;  /* 0x00000004060e7c11 */ /* 0x000fc4000f8e10ff */
[----:B------:R-:W-:Y:S01]  /*0900*/  ISETP.LT.OR P3, PT, R8, RZ, P3 ;  /* 0x000000ff0800720c */ /* 0x000fe20001f61670 */
[----:B------:R-:W-:Y:S01]  /*0910*/  @!P0 LDS R9, [R16] ;  /* 0x0000000010098984 */ /* 0x000fe20000000800 */
[----:B------:R-:W-:-:S03]  /*0920*/  IADD3 R7, PT, PT, R7, 0x4, RZ ;  /* 0x0000000407077810 */ /* 0x000fc60007ffe0ff */
[----:B------:R-:W0:Y:S04]  /*0930*/  @!P0 LDS R6, [R14] ;  /* 0x000000000e068984 */ /* 0x000e280000000800 */
[----:B------:R-:W-:Y:S04]  /*0940*/  @!P1 LDS R11, [R16+0x4] ;  /* 0x00000400100b9984 */ /* 0x000fe80000000800 */
[----:B------:R-:W1:Y:S04]  /*0950*/  @!P1 LDS R8, [R14+0x4] ;  /* 0x000004000e089984 */ /* 0x000e680000000800 */
[----:B------:R-:W-:Y:S04]  /*0960*/  @!P2 LDS R13, [R16+0x8] ;  /* 0x00000800100da984 */ /* 0x000fe80000000800 */
[----:B------:R-:W2:Y:S04]  /*0970*/  @!P2 LDS R10, [R14+0x8] ;  /* 0x000008000e0aa984 */ /* 0x000ea80000000800 */
[----:B------:R-:W-:Y:S04]  /*0980*/  @!P3 LDS R15, [R16+0xc] ;  /* 0x00000c00100fb984 */ /* 0x000fe80000000800 */
[----:B------:R-:W3:Y:S01]  /*0990*/  @!P3 LDS R12, [R14+0xc] ;  /* 0x00000c000e0cb984 */ /* 0x000ee20000000800 */
[----:B0-----:R-:W-:Y:S01]  /*09a0*/  @!P0 FFMA R4, R9, R6, R4 ;  /* 0x0000000609048223 */ /* 0x001fe20000000004 */
[----:B------:R-:W-:-:S03]  /*09b0*/  @!P0 FADD R3, R3, R6 ;  /* 0x0000000603038221 */ /* 0x000fc60000000000 */
[----:B-1----:R-:W-:Y:S01]  /*09c0*/  @!P1 FFMA R4, R11, R8, R4 ;  /* 0x000000080b049223 */ /* 0x002fe20000000004 */
[----:B------:R-:W-:-:S03]  /*09d0*/  @!P1 FADD R3, R3, R8 ;  /* 0x0000000803039221 */ /* 0x000fc60000000000 */
[----:B--2---:R-:W-:Y:S01]  /*09e0*/  @!P2 FFMA R4, R13, R10, R4 ;  /* 0x0000000a0d04a223 */ /* 0x004fe20000000004 */
[----:B------:R-:W-:-:S03]  /*09f0*/  @!P2 FADD R3, R3, R10 ;  /* 0x0000000a0303a221 */ /* 0x000fc60000000000 */
[----:B---3--:R-:W-:Y:S01]  /*0a00*/  @!P3 FFMA R4, R15, R12, R4 ;  /* 0x0000000c0f04b223 */ /* 0x008fe20000000004 */
[----:B------:R-:W-:-:S07]  /*0a10*/  @!P3 FADD R3, R3, R12 ;  /* 0x0000000c0303b221 */ /* 0x000fce0000000000 */
.L_x_26:
[----:B------:R-:W-:Y:S05]  /*0a20*/  BRA.U UP1, `(.L_x_27) ;  /* 0x0000000101487547 */ /* 0x000fea000b800000 */
[----:B0-----:R-:W-:Y:S01]  /*0a30*/  IMAD.IADD R8, R0, 0x1, R7 ;  /* 0x0000000100087824 */ /* 0x001fe200078e0207 */
[----:B------:R-:W-:-:S03]  /*0a40*/  LEA R12, R7, R5, 0x2 ;  /* 0x00000005070c7211 */ /* 0x000fc600078e10ff */
[C---:B------:R-:W-:Y:S01]  /*0a50*/  VIADD R6, R8.reuse, 0x1 ;  /* 0x0000000108067836 */ /* 0x040fe20000000000 */
[----:B------:R-:W-:-:S04]  /*0a60*/  ISETP.GE.AND P0, PT, R8, UR11, PT ;  /* 0x0000000b08007c0c */ /* 0x000fc8000bf06270 */
[----:B------:R-:W-:Y:S02]  /*0a70*/  ISETP.GE.AND P1, PT, R6, UR11, PT ;  /* 0x0000000b06007c0c */ /* 0x000fe4000bf26270 */
[----:B------:R-:W-:Y:S02]  /*0a80*/  ISETP.LT.OR P0, PT, R8, RZ, P0 ;  /* 0x000000ff0800720c */ /* 0x000fe40000701670 */
[----:B------:R-:W-:Y:S01]  /*0a90*/  ISETP.LT.OR P1, PT, R6, RZ, P1 ;  /* 0x000000ff0600720c */ /* 0x000fe20000f21670 */
[C---:B------:R-:W-:Y:S02]  /*0aa0*/  VIADD R6, R7.reuse, UR7 ;  /* 0x0000000707067c36 */ /* 0x040fe40008000000 */
[----:B------:R-:W-:-:S03]  /*0ab0*/  VIADD R7, R7, 0x2 ;  /* 0x0000000207077836 */ /* 0x000fc60000000000 */
[----:B------:R-:W-:-:S05]  /*0ac0*/  LEA R10, R6, UR4, 0x2 ;  /* 0x00000004060a7c11 */ /* 0x000fca000f8e10ff */
[----:B------:R-:W-:Y:S04]  /*0ad0*/  @!P0 LDS R9, [R12] ;  /* 0x000000000c098984 */ /* 0x000fe80000000800 */
[----:B------:R-:W0:Y:S04]  /*0ae0*/  @!P0 LDS R6, [R10] ;  /* 0x000000000a068984 */ /* 0x000e280000000800 */
[----:B------:R-:W-:Y:S04]  /*0af0*/  @!P1 LDS R11, [R12+0x4] ;  /* 0x000004000c0b9984 */ /* 0x000fe80000000800 */
[----:B------:R-:W1:Y:S01]  /*0b00*/  @!P1 LDS R8, [R10+0x4] ;  /* 0x000004000a089984 */ /* 0x000e620000000800 */
[----:B0-----:R-:W-:Y:S01]  /*0b10*/  @!P0 FFMA R4, R9, R6, R4 ;  /* 0x0000000609048223 */ /* 0x001fe20000000004 */
[----:B------:R-:W-:-:S03]  /*0b20*/  @!P0 FADD R3, R3, R6 ;  /* 0x0000000603038221 */ /* 0x000fc60000000000 */
[----:B-1----:R-:W-:Y:S01]  /*0b30*/  @!P1 FFMA R4, R11, R8, R4 ;  /* 0x000000080b049223 */ /* 0x002fe20000000004 */
[----:B------:R-:W-:-:S07]  /*0b40*/  @!P1 FADD R3, R3, R8 ;  /* 0x0000000803039221 */ /* 0x000fce0000000000 */
.L_x_27:
[----:B------:R-:W-:-:S05]  /*0b50*/  IMAD.IADD R0, R0, 0x1, R7 ;  /* 0x0000000100007824 */ /* 0x000fca00078e0207 */
[----:B------:R-:W-:-:S04]  /*0b60*/  ISETP.GE.AND P0, PT, R0, UR11, PT ;  /* 0x0000000b00007c0c */ /* 0x000fc8000bf06270 */
[----:B------:R-:W-:-:S13]  /*0b70*/  ISETP.LT.OR P0, PT, R0, RZ, P0 ;  /* 0x000000ff0000720c */ /* 0x000fda0000701670 */
[C---:B------:R-:W-:Y:S01]  /*0b80*/  @!P0 VIADD R0, R7.reuse, UR7 ;  /* 0x0000000707008c36 */ /* 0x040fe20008000000 */
[----:B------:R-:W-:-:S04]  /*0b90*/  @!P0 LEA R5, R7, R5, 0x2 ;  /* 0x0000000507058211 */ /* 0x000fc800078e10ff */
[----:B------:R-:W-:Y:S02]  /*0ba0*/  @!P0 LEA R0, R0, UR4, 0x2 ;  /* 0x0000000400008c11 */ /* 0x000fe4000f8e10ff */
[----:B------:R-:W-:Y:S04]  /*0bb0*/  @!P0 LDS R5, [R5] ;  /* 0x0000000005058984 */ /* 0x000fe80000000800 */
[----:B------:R-:W1:Y:S02]  /*0bc0*/  @!P0 LDS R0, [R0] ;  /* 0x0000000000008984 */ /* 0x000e640000000800 */
[----:B-1----:R-:W-:Y:S01]  /*0bd0*/  @!P0 FFMA R4, R5, R0, R4 ;  /* 0x0000000005048223 */ /* 0x002fe20000000004 */
[----:B------:R-:W-:-:S07]  /*0be0*/  @!P0 FADD R3, R3, R0 ;  /* 0x0000000003038221 */ /* 0x000fce0000000000 */
.L_x_23:
        /* <DEDUP_REMOVED lines=10> */
[----:B------:R-:W-:-:S07]  /*0c90*/  MOV R4, 0xcb0 ;  /* 0x00000cb000047802 */ /* 0x000fce0000000f00 */
[----:B0-----:R-:W-:Y:S05]  /*0ca0*/  CALL.REL.NOINC `($__internal_1_$__cuda_sm3x_div_rn_noftz_f32_slowpath) ;  /* 0x0000000000187944 */ /* 0x001fea0003c00000 */
[----:B------:R-:W-:-:S07]  /*0cb0*/  IMAD.MOV.U32 R7, RZ, RZ, R0 ;  /* 0x000000ffff077224 */ /* 0x000fce00078e0000 */
.L_x_29:
[----:B------:R-:W-:Y:S05]  /*0cc0*/  BSYNC.RECONVERGENT B0 ;  /* 0x0000000000007941 */ /* 0x000fea0003800200 */
.L_x_28:
[----:B------:R-:W1:Y:S02]  /*0cd0*/  LDC.64 R4, c[0x0][0x398] ;  /* 0x0000e600ff047b82 */ /* 0x000e640000000a00 */
[----:B-1----:R-:W-:-:S05]  /*0ce0*/  IMAD.WIDE R2, R2, 0x4, R4 ;  /* 0x0000000402027825 */ /* 0x002fca00078e0204 */
[----:B------:R-:W-:Y:S01]  /*0cf0*/  STG.E desc[UR12][R2.64], R7 ;  /* 0x0000000702007986 */ /* 0x000fe2000c10190c */
[----:B------:R-:W-:Y:S05]  /*0d00*/  EXIT ;  /* 0x000000000000794d */ /* 0x000fea0003800000 */
        .weak           $__internal_1_$__cuda_sm3x_div_rn_noftz_f32_slowpath
        .type           $__internal_1_$__cuda_sm3x_div_rn_noftz_f32_slowpath,@function
        .size           $__internal_1_$__cuda_sm3x_div_rn_noftz_f32_slowpath,(.L_x_43 - $__internal_1_$__cuda_sm3x_div_rn_noftz_f32_slowpath)
$__internal_1_$__cuda_sm3x_div_rn_noftz_f32_slowpath:
[----:B------:R-:W-:Y:S01]  /*0d10*/  SHF.R.U32.HI R6, RZ, 0x17, R3 ;  /* 0x00000017ff067819 */ /* 0x000fe20000011603 */
[----:B------:R-:W-:Y:S01]  /*0d20*/  BSSY.RECONVERGENT B1, `(.L_x_30) ;  /* 0x0000062000017945 */ /* 0x000fe20003800200 */
[----:B------:R-:W-:Y:S02]  /*0d30*/  SHF.R.U32.HI R5, RZ, 0x17, R0 ;  /* 0x00000017ff057819 */ /* 0x000fe40000011600 */
[----:B------:R-:W-:Y:S02]  /*0d40*/  LOP3.LUT R10, R6, 0xff, RZ, 0xc0, !PT ;  /* 0x000000ff060a7812 */ /* 0x000fe400078ec0ff */
[----:B------:R-:W-:-:S03]  /*0d50*/  LOP3.LUT R8, R5, 0xff, RZ, 0xc0, !PT ;  /* 0x000000ff05087812 */ /* 0x000fc600078ec0ff */
[----:B------:R-:W-:Y:S01]  /*0d60*/  VIADD R7, R10, 0xffffffff ;  /* 0xffffffff0a077836 */ /* 0x000fe20000000000 */
[----:B------:R-:W-:-:S04]  /*0d70*/  IADD3 R6, PT, PT, R8, -0x1, RZ ;  /* 0xffffffff08067810 */ /* 0x000fc80007ffe0ff */
[----:B------:R-:W-:-:S04]  /*0d80*/  ISETP.GT.U32.AND P0, PT, R7, 0xfd, PT ;  /* 0x000000fd0700780c */ /* 0x000fc80003f04070 */
[----:B------:R-:W-:-:S13]  /*0d90*/  ISETP.GT.U32.OR P0, PT, R6, 0xfd, P0 ;  /* 0x000000fd0600780c */ /* 0x000fda0000704470 */
[----:B------:R-:W-:Y:S01]  /*0da0*/  @!P0 IMAD.MOV.U32 R5, RZ, RZ, RZ ;  /* 0x000000ffff058224 */ /* 0x000fe200078e00ff */
        /* <DEDUP_REMOVED lines=24> */
.L_x_31:
[----:B------:R-:W-:Y:S01]  /*0f30*/  LEA R6, R10, 0xc0800000, 0x17 ;  /* 0xc08000000a067811 */ /* 0x000fe200078eb8ff */
[----:B------:R-:W-:Y:S04]  /*0f40*/  BSSY.RECONVERGENT B2, `(.L_x_36) ;  /* 0x0000036000027945 */ /* 0x000fe80003800200 */
[----:B------:R-:W-:Y:S02]  /*0f50*/  IMAD.IADD R6, R3, 0x1, -R6 ;  /* 0x0000000103067824 */ /* 0x000fe400078e0a06 */
[----:B------:R-:W-:Y:S02]  /*0f60*/  VIADD R3, R8, 0xffffff81 ;  /* 0xffffff8108037836 */ /* 0x000fe40000000000 */
[----:B------:R0:W1:Y:S01]  /*0f70*/  MUFU.RCP R7, R6 ;  /* 0x0000000600077308 */ /* 0x0000620000001000 */
[----:B------:R-:W-:Y:S01]  /*0f80*/  FADD.FTZ R9, -R6, -RZ ;  /* 0x800000ff06097221 */ /* 0x000fe20000010100 */
[C---:B------:R-:W-:Y:S01]  /*0f90*/  IMAD R0, R3.reuse, -0x800000, R0 ;  /* 0xff80000003007824 */ /* 0x040fe200078e0200 */
[----:B0-----:R-:W-:-:S05]  /*0fa0*/  IADD3 R6, PT, PT, R3, 0x7f, -R10 ;  /* 0x0000007f03067810 */ /* 0x001fca0007ffe80a */
[----:B------:R-:W-:Y:S02]  /*0fb0*/  IMAD.IADD R6, R6, 0x1, R5 ;  /* 0x0000000106067824 */ /* 0x000fe400078e0205 */
        /* <DEDUP_REMOVED lines=8> */
[----:B------:R-:W-:-:S04]  /*1040*/  LOP3.LUT R3, R3, 0xff, RZ, 0xc0, !PT ;  /* 0x000000ff03037812 */ /* 0x000fc800078ec0ff */
[----:B------:R-:W-:-:S05]  /*1050*/  IADD3 R9, PT, PT, R3, R6, RZ ;  /* 0x0000000603097210 */ /* 0x000fca0007ffe0ff */
        /* <DEDUP_REMOVED lines=16> */
[----:B------:R-:W-:Y:S02]  /*1160*/  VIADD R8, R9, 0x20 ;  /* 0x0000002009087836 */ /* 0x000fe40000000000 */
[----:B------:R-:W-:Y:S01]  /*1170*/  LOP3.LUT R5, R5, 0x800000, RZ, 0xfc, !PT ;  /* 0x0080000005057812 */ /* 0x000fe200078efcff */
[----:B------:R-:W-:Y:S01]  /*1180*/  IMAD.MOV R7, RZ, RZ, -R9 ;  /* 0x000000ffff077224 */ /* 0x000fe200078e0a09 */
[----:B------:R-:W-:-:S02]  /*1190*/  FSETP.NEU.FTZ.AND P0, PT, R3, R6, PT ;  /* 0x000000060300720b */ /* 0x000fc40003f1d000 */
[----:B------:R-:W-:Y:S02]  /*11a0*/  SHF.L.U32 R8, R5, R8, RZ ;  /* 0x0000000805087219 */ /* 0x000fe400000006ff */
[----:B------:R-:W-:Y:S02]  /*11b0*/  SEL R6, R7, RZ, P2 ;  /* 0x000000ff07067207 */ /* 0x000fe40001000000 */
[----:B------:R-:W-:Y:S02]  /*11c0*/  ISETP.NE.AND P1, PT, R8, RZ, P1 ;  /* 0x000000ff0800720c */ /* 0x000fe40000f25270 */
[----:B------:R-:W-:Y:S02]  /*11d0*/  SHF.R.U32.HI R6, RZ, R6, R5 ;  /* 0x00000006ff067219 */ /* 0x000fe40000011605 */
[----:B------:R-:W-:Y:S02]  /*11e0*/  PLOP3.LUT P0, PT, P0, P1, PT, 0xf8, 0x8f ;  /* 0x00000000008f781c */ /* 0x000fe40000703f70 */
[----:B------:R-:W-:-:S02]  /*11f0*/  SHF.R.U32.HI R8, RZ, 0x1, R6 ;  /* 0x00000001ff087819 */ /* 0x000fc40000011606 */
[----:B------:R-:W-:-:S04]  /*1200*/  SEL R3, RZ, 0x1, !P0 ;  /* 0x00000001ff037807 */ /* 0x000fc80004000000 */
[----:B------:R-:W-:-:S04]  /*1210*/  LOP3.LUT R3, R3, 0x1, R8, 0xf8, !PT ;  /* 0x0000000103037812 */ /* 0x000fc800078ef808 */
[----:B------:R-:W-:-:S04]  /*1220*/  LOP3.LUT R3, R3, R6, RZ, 0xc0, !PT ;  /* 0x0000000603037212 */ /* 0x000fc800078ec0ff */
[----:B------:R-:W-:-:S04]  /*1230*/  IADD3 R3, PT, PT, R8, R3, RZ ;  /* 0x0000000308037210 */ /* 0x000fc80007ffe0ff */
[----:B------:R-:W-:Y:S01]  /*1240*/  LOP3.LUT R0, R3, R0, RZ, 0xfc, !PT ;  /* 0x0000000003007212 */ /* 0x000fe200078efcff */
[----:B------:R-:W-:Y:S06]  /*1250*/  BRA `(.L_x_39) ;  /* 0x0000000000107947 */ /* 0x000fec0003800000 */
.L_x_38:
[----:B------:R-:W-:-:S04]  /*1260*/  LOP3.LUT R0, R0, 0x80000000, RZ, 0xc0, !PT ;  /* 0x8000000000007812 */ /* 0x000fc800078ec0ff */
[----:B------:R-:W-:Y:S01]  /*1270*/  LOP3.LUT R0, R0, 0x7f800000, RZ, 0xfc, !PT ;  /* 0x7f80000000007812 */ /* 0x000fe200078efcff */
[----:B------:R-:W-:Y:S06]  /*1280*/  BRA `(.L_x_39) ;  /* 0x0000000000047947 */ /* 0x000fec0003800000 */
.L_x_37:
[----:B------:R-:W-:-:S07]  /*1290*/  IMAD R0, R6, 0x800000, R0 ;  /* 0x0080000006007824 */ /* 0x000fce00078e0200 */
.L_x_39:
[----:B------:R-:W-:Y:S05]  /*12a0*/  BSYNC.RECONVERGENT B2 ;  /* 0x0000000000027941 */ /* 0x000fea0003800200 */
.L_x_36:
[----:B------:R-:W-:Y:S05]  /*12b0*/  BRA `(.L_x_40) ;  /* 0x0000000000207947 */ /* 0x000fea0003800000 */
.L_x_35:
[----:B------:R-:W-:-:S04]  /*12c0*/  LOP3.LUT R0, R3, 0x80000000, R0, 0x48, !PT ;  /* 0x8000000003007812 */ /* 0x000fc800078e4800 */
[----:B------:R-:W-:Y:S01]  /*12d0*/  LOP3.LUT R0, R0, 0x7f800000, RZ, 0xfc, !PT ;  /* 0x7f80000000007812 */ /* 0x000fe200078efcff */
[----:B------:R-:W-:Y:S06]  /*12e0*/  BRA `(.L_x_40) ;  /* 0x0000000000147947 */ /* 0x000fec0003800000 */
.L_x_34:
[----:B------:R-:W-:Y:S01]  /*12f0*/  LOP3.LUT R0, R3, 0x80000000, R0, 0x48, !PT ;  /* 0x8000000003007812 */ /* 0x000fe200078e4800 */
[----:B------:R-:W-:Y:S06]  /*1300*/  BRA `(.L_x_40) ;  /* 0x00000000000c7947 */ /* 0x000fec0003800000 */
.L_x_33:
[----:B------:R-:W0:Y:S01]  /*1310*/  MUFU.RSQ R0, -QNAN ;  /* 0xffc0000000007908 */ /* 0x000e220000001400 */
[----:B------:R-:W-:Y:S05]  /*1320*/  BRA `(.L_x_40) ;  /* 0x0000000000047947 */ /* 0x000fea0003800000 */
.L_x_32:
[----:B------:R-:W-:-:S07]  /*1330*/  FADD.FTZ R0, R0, R3 ;  /* 0x0000000300007221 */ /* 0x000fce0000010000 */
.L_x_40:
[----:B------:R-:W-:Y:S05]  /*1340*/  BSYNC.RECONVERGENT B1 ;  /* 0x0000000000017941 */ /* 0x000fea0003800200 */
.L_x_30:
[----:B------:R-:W-:-:S04]  /*1350*/  IMAD.MOV.U32 R5, RZ, RZ, 0x0 ;  /* 0x00000000ff057424 */ /* 0x000fc800078e00ff */
[----:B0-----:R-:W-:Y:S05]  /*1360*/  RET.REL.NODEC R4 `(_Z19GaussianBlurXSharediPhPfS0_ii) ;  /* 0xffffffec04247950 */ /* 0x001fea0003c3ffff */
.L_x_41:
        /* <DEDUP_REMOVED lines=9> */
.L_x_43:


//--------------------- .nv.shared._Z24derivative_x_y_L2_SharedPsiiS_ --------------------------
	.section	.nv.shared._Z24derivative_x_y_L2_SharedPsiiS_,"aw",@nobits
	.sectionflags	@""
	.align	16
.nv.shared._Z24derivative_x_y_L2_SharedPsiiS_:
	.zero		1600


//--------------------- .nv.shared.reserved.0     --------------------------
	.section	.nv.shared.reserved.0,"aw",@nobits
	.weak		__nv_reservedSMEM_offset_0_alias
	.size		__nv_reservedSMEM_offset_0_alias, 0, 64
	.other		__nv_reservedSMEM_offset_0_alias,@"STO_CUDA_RESERVED_SHARED STV_DEFAULT"
__nv_reservedSMEM_offset_0_alias:
	.zero		0
	.zero		64


//--------------------- .nv.shared._Z24derivative_x_y_L1_SharedPsiiS_ --------------------------
	.section	.nv.shared._Z24derivative_x_y_L1_SharedPsiiS_,"aw",@nobits
	.sectionflags	@""
	.align	16
.nv.shared._Z24derivative_x_y_L1_SharedPsiiS_:
	.zero		1600


//--------------------- .nv.shared._Z20GgaussianBlurYSharediPfS_iiPs --------------------------
	.section	.nv.shared._Z20GgaussianBlurYSharediPfS_iiPs,"aw",@nobits
	.sectionflags	@""
	.align	16
	.zero		1024


//--------------------- .nv.shared._Z19GaussianBlurXSharediPhPfS0_ii --------------------------
	.section	.nv.shared._Z19GaussianBlurXSharediPhPfS0_ii,"aw",@nobits
	.sectionflags	@""
	.align	16
	.zero		1024


//--------------------- .nv.constant0._Z24derivative_x_y_L2_SharedPsiiS_ --------------------------
	.section	.nv.constant0._Z24derivative_x_y_L2_SharedPsiiS_,"a",@progbits
	.sectionflags	@""
	.align	4
.nv.constant0._Z24derivative_x_y_L2_SharedPsiiS_:
	.zero		920


//--------------------- .nv.constant0._Z24derivative_x_y_L1_SharedPsiiS_ --------------------------
	.section	.nv.constant0._Z24derivative_x_y_L1_SharedPsiiS_,"a",@progbits
	.sectionflags	@""
	.align	4
.nv.constant0._Z24derivative_x_y_L1_SharedPsiiS_:
	.zero		920


//--------------------- .nv.constant0._Z20GgaussianBlurYSharediPfS_iiPs --------------------------
	.section	.nv.constant0._Z20GgaussianBlurYSharediPfS_iiPs,"a",@progbits
	.sectionflags	@""
	.align	4
.nv.constant0._Z20GgaussianBlurYSharediPfS_iiPs:
	.zero		936


//--------------------- .nv.constant0._Z19GaussianBlurXSharediPhPfS0_ii --------------------------
	.section	.nv.constant0._Z19GaussianBlurXSharediPhPfS0_ii,"a",@progbits
	.sectionflags	@""
	.align	4
.nv.constant0._Z19GaussianBlurXSharediPhPfS0_ii:
	.zero		936


//--------------------- SYMBOLS --------------------------

	.type		.nv.reservedSmem.offset0,@object
	.size		.nv.reservedSmem.offset0,0x4
	.type		.nv.reservedSmem.cap,@object
	.size		.nv.reservedSmem.cap,0x4
